	.target	sm_90a

	.elftype	@"ET_EXEC"


//--------------------- .note.nv.tkinfo           --------------------------
	.section	.note.nv.tkinfo,"",@"SHT_NOTE"
	.sectionflags	@"SHF_NOTE_NV_TKINFO"
	.tkinfo
        /*0018*/ 	.word	0x00000002
        /*0030*/ 	.string	""
        /*0030*/ 	.string	"ptxas"
        /*0030*/ 	.string	"Cuda compilation tools, release 13.0, V13.0.88"
        /*0030*/ 	.string	"Build cuda_13.0.r13.0/compiler.36424714_0"
        /*0030*/ 	.string	"-arch sm_90a -m 64 "



//--------------------- .note.nv.cuinfo           --------------------------
	.section	.note.nv.cuinfo,"",@"SHT_NOTE"
	.sectionflags	@"SHF_NOTE_NV_CUINFO"
        /*0018*/ 	.short	0x0002
        /*001a*/ 	.short	0x005a
        /*001c*/ 	.short	0x0082
	.zero		2


//--------------------- .nv.info                  --------------------------
	.section	.nv.info,"",@"SHT_CUDA_INFO"
	.align	4


	//----- nvinfo : EIATTR_REGCOUNT
	.align		4
        /*0000*/ 	.byte	0x04, 0x2f
        /*0002*/ 	.short	(.L_15 - .L_14)
	.align		4
.L_14:
        /*0004*/ 	.word	index@(_ZN7cutlass13device_kernelINS_4gemm6kernel13GemmUniversalIN4cute5tupleIJiiiiEEENS1_10collective13CollectiveMmaINS1_34MainloopSm90TmaGmmaWarpSpecializedILi2ENS5_IJNS4_1CILi2EEENSA_ILi1EEESC_EEENS1_35KernelTmaWarpSpecializedCooperativeEEENS5_IJNSA_ILi128EEENSA_ILi224EEESG_EEENS_10bfloat16_tENS5_IJlSC_lEEESJ_SK_NS4_8TiledMMAINS4_8MMA_AtomIJNS4_4SM904GMMA27MMA_64x32x16_F32BF16BF16_SSILNSO_5MajorE0ELSQ_0ELNSO_7ScaleInE1ELSR_1EEEEEENS4_6LayoutISD_NS5_IJSC_NSA_ILi0EEESV_EEEEENS5_IJNS4_10UnderscoreESY_SY_EEEEENS4_13SM90_TMA_LOADENS4_14ComposedLayoutINS4_7SwizzleILi3ELi4ELi3EEENS4_18smem_ptr_flag_bitsILi16EEENSU_INS5_IJNSA_ILi8EEENSA_ILi64EEEEEENS5_IJS18_SC_EEEEEEEvNS4_8identityENS4_23SM90_TMA_LOAD_MULTICASTES1C_vS1D_EENS_8epilogue10collective6detail29Sm90TmaWarpSpecializedAdapterINS1H_15DefaultEpilogueISJ_SK_SK_NS1G_6thread17LinearCombinationISJ_Li1EffLNS1L_9ScaleType4KindE0ELNS_15FloatRoundStyleE2ESJ_EENS1_15EpilogueDefaultEEEEEvvEEEEvNT_6ParamsE)
        /*0008*/ 	.word	0x000000a8


	//----- nvinfo : EIATTR_FRAME_SIZE
	.align		4
.L_15:
        /*000c*/ 	.byte	0x04, 0x11
        /*000e*/ 	.short	(.L_17 - .L_16)
	.align		4
.L_16:
        /*0010*/ 	.word	index@(_ZN7cutlass13device_kernelINS_4gemm6kernel13GemmUniversalIN4cute5tupleIJiiiiEEENS1_10collective13CollectiveMmaINS1_34MainloopSm90TmaGmmaWarpSpecializedILi2ENS5_IJNS4_1CILi2EEENSA_ILi1EEESC_EEENS1_35KernelTmaWarpSpecializedCooperativeEEENS5_IJNSA_ILi128EEENSA_ILi224EEESG_EEENS_10bfloat16_tENS5_IJlSC_lEEESJ_SK_NS4_8TiledMMAINS4_8MMA_AtomIJNS4_4SM904GMMA27MMA_64x32x16_F32BF16BF16_SSILNSO_5MajorE0ELSQ_0ELNSO_7ScaleInE1ELSR_1EEEEEENS4_6LayoutISD_NS5_IJSC_NSA_ILi0EEESV_EEEEENS5_IJNS4_10UnderscoreESY_SY_EEEEENS4_13SM90_TMA_LOADENS4_14ComposedLayoutINS4_7SwizzleILi3ELi4ELi3EEENS4_18smem_ptr_flag_bitsILi16EEENSU_INS5_IJNSA_ILi8EEENSA_ILi64EEEEEENS5_IJS18_SC_EEEEEEEvNS4_8identityENS4_23SM90_TMA_LOAD_MULTICASTES1C_vS1D_EENS_8epilogue10collective6detail29Sm90TmaWarpSpecializedAdapterINS1H_15DefaultEpilogueISJ_SK_SK_NS1G_6thread17LinearCombinationISJ_Li1EffLNS1L_9ScaleType4KindE0ELNS_15FloatRoundStyleE2ESJ_EENS1_15EpilogueDefaultEEEEEvvEEEEvNT_6ParamsE)
        /*0014*/ 	.word	0x00000000


	//----- nvinfo : EIATTR_MIN_STACK_SIZE
	.align		4
.L_17:
        /*0018*/ 	.byte	0x04, 0x12
        /*001a*/ 	.short	(.L_19 - .L_18)
	.align		4
.L_18:
        /*001c*/ 	.word	index@(_ZN7cutlass13device_kernelINS_4gemm6kernel13GemmUniversalIN4cute5tupleIJiiiiEEENS1_10collective13CollectiveMmaINS1_34MainloopSm90TmaGmmaWarpSpecializedILi2ENS5_IJNS4_1CILi2EEENSA_ILi1EEESC_EEENS1_35KernelTmaWarpSpecializedCooperativeEEENS5_IJNSA_ILi128EEENSA_ILi224EEESG_EEENS_10bfloat16_tENS5_IJlSC_lEEESJ_SK_NS4_8TiledMMAINS4_8MMA_AtomIJNS4_4SM904GMMA27MMA_64x32x16_F32BF16BF16_SSILNSO_5MajorE0ELSQ_0ELNSO_7ScaleInE1ELSR_1EEEEEENS4_6LayoutISD_NS5_IJSC_NSA_ILi0EEESV_EEEEENS5_IJNS4_10UnderscoreESY_SY_EEEEENS4_13SM90_TMA_LOADENS4_14ComposedLayoutINS4_7SwizzleILi3ELi4ELi3EEENS4_18smem_ptr_flag_bitsILi16EEENSU_INS5_IJNSA_ILi8EEENSA_ILi64EEEEEENS5_IJS18_SC_EEEEEEEvNS4_8identityENS4_23SM90_TMA_LOAD_MULTICASTES1C_vS1D_EENS_8epilogue10collective6detail29Sm90TmaWarpSpecializedAdapterINS1H_15DefaultEpilogueISJ_SK_SK_NS1G_6thread17LinearCombinationISJ_Li1EffLNS1L_9ScaleType4KindE0ELNS_15FloatRoundStyleE2ESJ_EENS1_15EpilogueDefaultEEEEEvvEEEEvNT_6ParamsE)
        /*0020*/ 	.word	0x00000000
.L_19:


//--------------------- .nv.compat                --------------------------
	.section	.nv.compat,"",@"SHT_CUDA_COMPAT_INFO"
	.align	4
        /*0000*/ 	.byte	0x02, 0x09, 0x01, 0x00, 0x02, 0x02, 0x04, 0x00, 0x02, 0x05, 0x05, 0x00, 0x03, 0x07, 0x01, 0x01
        /*0010*/ 	.byte	0x02, 0x03, 0x01, 0x00, 0x02, 0x06, 0x01, 0x00, 0x04, 0x0b, 0x08, 0x00, 0x00, 0x00, 0x00, 0x00
        /*0020*/ 	.byte	0x00, 0x00, 0x00, 0x00


//--------------------- .nv.info._ZN7cutlass13device_kernelINS_4gemm6kernel13GemmUniversalIN4cute5tupleIJiiiiEEENS1_10collective13CollectiveMmaINS1_34MainloopSm90TmaGmmaWarpSpecializedILi2ENS5_IJNS4_1CILi2EEENSA_ILi1EEESC_EEENS1_35KernelTmaWarpSpecializedCooperativeEEENS5_IJNSA_ILi128EEENSA_ILi224EEESG_EEENS_10bfloat16_tENS5_IJlSC_lEEESJ_SK_NS4_8TiledMMAINS4_8MMA_AtomIJNS4_4SM904GMMA27MMA_64x32x16_F32BF16BF16_SSILNSO_5MajorE0ELSQ_0ELNSO_7ScaleInE1ELSR_1EEEEEENS4_6LayoutISD_NS5_IJSC_NSA_ILi0EEESV_EEEEENS5_IJNS4_10UnderscoreESY_SY_EEEEENS4_13SM90_TMA_LOADENS4_14ComposedLayoutINS4_7SwizzleILi3ELi4ELi3EEENS4_18smem_ptr_flag_bitsILi16EEENSU_INS5_IJNSA_ILi8EEENSA_ILi64EEEEEENS5_IJS18_SC_EEEEEEEvNS4_8identityENS4_23SM90_TMA_LOAD_MULTICASTES1C_vS1D_EENS_8epilogue10collective6detail29Sm90TmaWarpSpecializedAdapterINS1H_15DefaultEpilogueISJ_SK_SK_NS1G_6thread17LinearCombinationISJ_Li1EffLNS1L_9ScaleType4KindE0ELNS_15FloatRoundStyleE2ESJ_EENS1_15EpilogueDefaultEEEEEvvEEEEvNT_6ParamsE --------------------------
	.section	.nv.info._ZN7cutlass13device_kernelINS_4gemm6kernel13GemmUniversalIN4cute5tupleIJiiiiEEENS1_10collective13CollectiveMmaINS1_34MainloopSm90TmaGmmaWarpSpecializedILi2ENS5_IJNS4_1CILi2EEENSA_ILi1EEESC_EEENS1_35KernelTmaWarpSpecializedCooperativeEEENS5_IJNSA_ILi128EEENSA_ILi224EEESG_EEENS_10bfloat16_tENS5_IJlSC_lEEESJ_SK_NS4_8TiledMMAINS4_8MMA_AtomIJNS4_4SM904GMMA27MMA_64x32x16_F32BF16BF16_SSILNSO_5MajorE0ELSQ_0ELNSO_7ScaleInE1ELSR_1EEEEEENS4_6LayoutISD_NS5_IJSC_NSA_ILi0EEESV_EEEEENS5_IJNS4_10UnderscoreESY_SY_EEEEENS4_13SM90_TMA_LOADENS4_14ComposedLayoutINS4_7SwizzleILi3ELi4ELi3EEENS4_18smem_ptr_flag_bitsILi16EEENSU_INS5_IJNSA_ILi8EEENSA_ILi64EEEEEENS5_IJS18_SC_EEEEEEEvNS4_8identityENS4_23SM90_TMA_LOAD_MULTICASTES1C_vS1D_EENS_8epilogue10collective6detail29Sm90TmaWarpSpecializedAdapterINS1H_15DefaultEpilogueISJ_SK_SK_NS1G_6thread17LinearCombinationISJ_Li1EffLNS1L_9ScaleType4KindE0ELNS_15FloatRoundStyleE2ESJ_EENS1_15EpilogueDefaultEEEEEvvEEEEvNT_6ParamsE,"",@"SHT_CUDA_INFO"
	.sectionflags	@""
	.align	4


	//----- nvinfo : EIATTR_CUDA_API_VERSION
	.align		4
        /*0000*/ 	.byte	0x04, 0x37
        /*0002*/ 	.short	(.L_21 - .L_20)
.L_20:
        /*0004*/ 	.word	0x00000082


	//----- nvinfo : EIATTR_KPARAM_INFO
	.align		4
.L_21:
        /*0008*/ 	.byte	0x04, 0x17
        /*000a*/ 	.short	(.L_23 - .L_22)
.L_22:
        /*000c*/ 	.word	0x00000000
        /*0010*/ 	.short	0x0000
        /*0012*/ 	.short	0x0070
        /*0014*/ 	.byte	0x00, 0xf0, 0x01, 0x10


	//----- nvinfo : EIATTR_SPARSE_MMA_MASK
	.align		4
.L_23:
        /*0018*/ 	.byte	0x03, 0x50
        /*001a*/ 	.short	0x0000


	//----- nvinfo : EIATTR_MAXREG_COUNT
	.align		4
        /*001c*/ 	.byte	0x03, 0x1b
        /*001e*/ 	.short	0x00a8


	//----- nvinfo : EIATTR_NUM_BARRIERS
	.align		4
        /*0020*/ 	.byte	0x02, 0x4c
        /*0022*/ 	.byte	0x01
	.zero		1


	//----- nvinfo : EIATTR_EXTERNS
	.align		4
        /*0024*/ 	.byte	0x04, 0x0f
        /*0026*/ 	.short	(.L_25 - .L_24)


	//   ....[0]....
	.align		4
.L_24:
        /*0028*/ 	.word	index@(__assertfail)


	//----- nvinfo : EIATTR_MERCURY_ISA_VERSION
	.align		4
.L_25:
        /*002c*/ 	.byte	0x03, 0x5f
        /*002e*/ 	.short	0x0101


	//----- nvinfo : EIATTR_INT_WARP_WIDE_INSTR_OFFSETS
	.align		4
        /*0030*/ 	.byte	0x04, 0x31
        /*0032*/ 	.short	(.L_27 - .L_26)


	//   ....[0]....
.L_26:
        /*0034*/ 	.word	0x00000440


	//   ....[1]....
        /*0038*/ 	.word	0x00000470


	//   ....[2]....
        /*003c*/ 	.word	0x00000630


	//   ....[3]....
        /*0040*/ 	.word	0x00004550


	//----- nvinfo : EIATTR_COOP_GROUP_MASK_REGIDS
	.align		4
.L_27:
        /*0044*/ 	.byte	0x04, 0x29
        /*0046*/ 	.short	(.L_29 - .L_28)


	//   ....[0]....
.L_28:
        /*0048*/ 	.word	0xffffffff


	//   ....[1]....
        /*004c*/ 	.word	0xffffffff


	//   ....[2]....
        /*0050*/ 	.word	0xffffffff


	//   ....[3]....
        /*0054*/ 	.word	0xffffffff


	//   ....[4]....
        /*0058*/ 	.word	0xffffffff


	//   ....[5]....
        /*005c*/ 	.word	0xffffffff


	//----- nvinfo : EIATTR_COOP_GROUP_INSTR_OFFSETS
	.align		4
.L_29:
        /*0060*/ 	.byte	0x04, 0x28
        /*0062*/ 	.short	(.L_31 - .L_30)


	//   ....[0]....
.L_30:
        /*0064*/ 	.word	0x00000060


	//   ....[1]....
        /*0068*/ 	.word	0x00000070


	//   ....[2]....
        /*006c*/ 	.word	0x00000130


	//   ....[3]....
        /*0070*/ 	.word	0x00000290


	//   ....[4]....
        /*0074*/ 	.word	0x000007b0


	//   ....[5]....
        /*0078*/ 	.word	0x000011f0


	//----- nvinfo : EIATTR_REG_RECONFIG
	.align		4
.L_31:
        /*007c*/ 	.byte	0x01, 0x54
	.zero		2


	//----- nvinfo : EIATTR_SYSCALL_OFFSETS
	.align		4
        /*0080*/ 	.byte	0x04, 0x46
        /*0082*/ 	.short	(.L_33 - .L_32)


	//   ....[0]....
.L_32:
        /*0084*/ 	.word	0x000013b0


	//----- nvinfo : EIATTR_MBARRIER_INSTR_OFFSETS
	.align		4
.L_33:
        /*0088*/ 	.byte	0x04, 0x39
        /*008a*/ 	.short	(.L_35 - .L_34)


	//   ....[0]....
.L_34:
        /*008c*/ 	.word	0x00000230
        /*0090*/ 	.word	0x000000ff
        /*0094*/ 	.word	0x00000000
        /*0098*/ 	.short	0x0100
        /*009a*/ 	.byte	0x08
	.zero		1


	//   ....[1]....
        /*009c*/ 	.word	0x00000240
        /*00a0*/ 	.word	0x000000ff
        /*00a4*/ 	.word	0x00000010
        /*00a8*/ 	.short	0x0100
        /*00aa*/ 	.byte	0x08
	.zero		1


	//   ....[2]....
        /*00ac*/ 	.word	0x00000250
        /*00b0*/ 	.word	0x000000ff
        /*00b4*/ 	.word	0x00000008
        /*00b8*/ 	.short	0x0100
        /*00ba*/ 	.byte	0x08
	.zero		1


	//   ....[3]....
        /*00bc*/ 	.word	0x00000260
        /*00c0*/ 	.word	0x000000ff
        /*00c4*/ 	.word	0x00000018
        /*00c8*/ 	.short	0x0100
        /*00ca*/ 	.byte	0x08
	.zero		1


	//   ....[4]....
        /*00cc*/ 	.word	0x000006b0
        /*00d0*/ 	.word	0x000000ff
        /*00d4*/ 	.word	0x00000030
        /*00d8*/ 	.short	0x0100
        /*00da*/ 	.byte	0x06
	.zero		1


	//   ....[5]....
        /*00dc*/ 	.word	0x00000740
        /*00e0*/ 	.word	0x000000ff
        /*00e4*/ 	.word	0x00000038
        /*00e8*/ 	.short	0x0100
        /*00ea*/ 	.byte	0x06
	.zero		1


	//   ....[6]....
        /*00ec*/ 	.word	0x00001470
        /*00f0*/ 	.word	0x00000003
        /*00f4*/ 	.word	0x00000000
        /*00f8*/ 	.short	0x010a
        /*00fa*/ 	.byte	0x3f
	.zero		1


	//   ....[7]....
        /*00fc*/ 	.word	0x000014b0
        /*0100*/ 	.word	0x00000003
        /*0104*/ 	.word	0x00000000
        /*0108*/ 	.short	0x010a
        /*010a*/ 	.byte	0x3f
	.zero		1


	//   ....[8]....
        /*010c*/ 	.word	0x00002d90
        /*0110*/ 	.word	0x00000005
        /*0114*/ 	.word	0x00000000
        /*0118*/ 	.short	0x010a
        /*011a*/ 	.byte	0x3f
	.zero		1


	//   ....[9]....
        /*011c*/ 	.word	0x00002dd0
        /*0120*/ 	.word	0x00000005
        /*0124*/ 	.word	0x00000000
        /*0128*/ 	.short	0x010a
        /*012a*/ 	.byte	0x3f
	.zero		1


	//   ....[10]....
        /*012c*/ 	.word	0x000043f0
        /*0130*/ 	.word	0x00000005
        /*0134*/ 	.word	0x00000000
        /*0138*/ 	.short	0x0101
        /*013a*/ 	.byte	0x3f
	.zero		1


	//   ....[11]....
        /*013c*/ 	.word	0x000045d0
        /*0140*/ 	.word	0x00000003
        /*0144*/ 	.word	0x00000000
        /*0148*/ 	.short	0x0101
        /*014a*/ 	.byte	0x3f
	.zero		1


	//   ....[12]....
        /*014c*/ 	.word	0x0000cb80
        /*0150*/ 	.word	0x00000014
        /*0154*/ 	.word	0x00000010
        /*0158*/ 	.short	0x010a
        /*015a*/ 	.byte	0x3f
	.zero		1


	//   ....[13]....
        /*015c*/ 	.word	0x0000d010
        /*0160*/ 	.word	0x00000005
        /*0164*/ 	.word	0x00000038
        /*0168*/ 	.short	0x0101
        /*016a*/ 	.byte	0x3f
	.zero		1


	//   ....[14]....
        /*016c*/ 	.word	0x0000d720
        /*0170*/ 	.word	0x00000007
        /*0174*/ 	.word	0x00000000
        /*0178*/ 	.short	0x010a
        /*017a*/ 	.byte	0x3f
	.zero		1


	//   ....[15]....
        /*017c*/ 	.word	0x0000d7a0
        /*0180*/ 	.word	0x00000003
        /*0184*/ 	.word	0x00000000
        /*0188*/ 	.short	0x010a
        /*018a*/ 	.byte	0x3f
	.zero		1


	//   ....[16]....
        /*018c*/ 	.word	0x0000d800
        /*0190*/ 	.word	0x00000003
        /*0194*/ 	.word	0x00000000
        /*0198*/ 	.short	0x010a
        /*019a*/ 	.byte	0x3f
	.zero		1


	//   ....[17]....
        /*019c*/ 	.word	0x0000d850
        /*01a0*/ 	.word	0x00000005
        /*01a4*/ 	.word	0x00000000
        /*01a8*/ 	.short	0x010a
        /*01aa*/ 	.byte	0x3f
	.zero		1


	//   ....[18]....
        /*01ac*/ 	.word	0x0000d920
        /*01b0*/ 	.word	0x00000014
        /*01b4*/ 	.word	0x00000010
        /*01b8*/ 	.short	0x010a
        /*01ba*/ 	.byte	0x3f
	.zero		1


	//   ....[19]....
        /*01bc*/ 	.word	0x0000d9f0
        /*01c0*/ 	.word	0x00000007
        /*01c4*/ 	.word	0x00000000
        /*01c8*/ 	.short	0x010a
        /*01ca*/ 	.byte	0x3f
	.zero		1


	//----- nvinfo : EIATTR_NUM_MBARRIERS
	.align		4
.L_35:
        /*01cc*/ 	.byte	0x03, 0x38
        /*01ce*/ 	.short	0x0006


	//----- nvinfo : EIATTR_EXIT_INSTR_OFFSETS
	.align		4
        /*01d0*/ 	.byte	0x04, 0x1c
        /*01d2*/ 	.short	(.L_37 - .L_36)


	//   ....[0]....
.L_36:
        /*01d4*/ 	.word	0x00000910


	//   ....[1]....
        /*01d8*/ 	.word	0x00001120


	//   ....[2]....
        /*01dc*/ 	.word	0x0000c2b0


	//   ....[3]....
        /*01e0*/ 	.word	0x0000c810


	//   ....[4]....
        /*01e4*/ 	.word	0x0000d7f0


	//----- nvinfo : EIATTR_MAX_THREADS
	.align		4
.L_37:
        /*01e8*/ 	.byte	0x04, 0x05
        /*01ea*/ 	.short	(.L_39 - .L_38)
.L_38:
        /*01ec*/ 	.word	0x00000180
        /*01f0*/ 	.word	0x00000001
        /*01f4*/ 	.word	0x00000001


	//----- nvinfo : EIATTR_CRS_STACK_SIZE
	.align		4
.L_39:
        /*01f8*/ 	.byte	0x04, 0x1e
        /*01fa*/ 	.short	(.L_41 - .L_40)
.L_40:
        /*01fc*/ 	.word	0x00000000


	//----- nvinfo : EIATTR_CBANK_PARAM_SIZE
	.align		4
.L_41:
        /*0200*/ 	.byte	0x03, 0x19
        /*0202*/ 	.short	0x0470


	//----- nvinfo : EIATTR_PARAM_CBANK
	.align		4
        /*0204*/ 	.byte	0x04, 0x0a
        /*0206*/ 	.short	(.L_43 - .L_42)
	.align		4
.L_42:
        /*0208*/ 	.word	index@(.nv.constant0._ZN7cutlass13device_kernelINS_4gemm6kernel13GemmUniversalIN4cute5tupleIJiiiiEEENS1_10collective13CollectiveMmaINS1_34MainloopSm90TmaGmmaWarpSpecializedILi2ENS5_IJNS4_1CILi2EEENSA_ILi1EEESC_EEENS1_35KernelTmaWarpSpecializedCooperativeEEENS5_IJNSA_ILi128EEENSA_ILi224EEESG_EEENS_10bfloat16_tENS5_IJlSC_lEEESJ_SK_NS4_8TiledMMAINS4_8MMA_AtomIJNS4_4SM904GMMA27MMA_64x32x16_F32BF16BF16_SSILNSO_5MajorE0ELSQ_0ELNSO_7ScaleInE1ELSR_1EEEEEENS4_6LayoutISD_NS5_IJSC_NSA_ILi0EEESV_EEEEENS5_IJNS4_10UnderscoreESY_SY_EEEEENS4_13SM90_TMA_LOADENS4_14ComposedLayoutINS4_7SwizzleILi3ELi4ELi3EEENS4_18smem_ptr_flag_bitsILi16EEENSU_INS5_IJNSA_ILi8EEENSA_ILi64EEEEEENS5_IJS18_SC_EEEEEEEvNS4_8identityENS4_23SM90_TMA_LOAD_MULTICASTES1C_vS1D_EENS_8epilogue10collective6detail29Sm90TmaWarpSpecializedAdapterINS1H_15DefaultEpilogueISJ_SK_SK_NS1G_6thread17LinearCombinationISJ_Li1EffLNS1L_9ScaleType4KindE0ELNS_15FloatRoundStyleE2ESJ_EENS1_15EpilogueDefaultEEEEEvvEEEEvNT_6ParamsE)
        /*020c*/ 	.short	0x0210
        /*020e*/ 	.short	0x0470


	//----- nvinfo : EIATTR_SW_WAR
	.align		4
.L_43:
        /*0210*/ 	.byte	0x04, 0x36
        /*0212*/ 	.short	(.L_45 - .L_44)
.L_44:
        /*0214*/ 	.word	0x00000008
.L_45:


//--------------------- .nv.callgraph             --------------------------
	.section	.nv.callgraph,"",@"SHT_CUDA_CALLGRAPH"
	.align	4
	.sectionentsize	8
	.align		4
        /*0000*/ 	.word	0x00000000
	.align		4
        /*0004*/ 	.word	0xffffffff
	.align		4
        /*0008*/ 	.word	index@(_ZN7cutlass13device_kernelINS_4gemm6kernel13GemmUniversalIN4cute5tupleIJiiiiEEENS1_10collective13CollectiveMmaINS1_34MainloopSm90TmaGmmaWarpSpecializedILi2ENS5_IJNS4_1CILi2EEENSA_ILi1EEESC_EEENS1_35KernelTmaWarpSpecializedCooperativeEEENS5_IJNSA_ILi128EEENSA_ILi224EEESG_EEENS_10bfloat16_tENS5_IJlSC_lEEESJ_SK_NS4_8TiledMMAINS4_8MMA_AtomIJNS4_4SM904GMMA27MMA_64x32x16_F32BF16BF16_SSILNSO_5MajorE0ELSQ_0ELNSO_7ScaleInE1ELSR_1EEEEEENS4_6LayoutISD_NS5_IJSC_NSA_ILi0EEESV_EEEEENS5_IJNS4_10UnderscoreESY_SY_EEEEENS4_13SM90_TMA_LOADENS4_14ComposedLayoutINS4_7SwizzleILi3ELi4ELi3EEENS4_18smem_ptr_flag_bitsILi16EEENSU_INS5_IJNSA_ILi8EEENSA_ILi64EEEEEENS5_IJS18_SC_EEEEEEEvNS4_8identityENS4_23SM90_TMA_LOAD_MULTICASTES1C_vS1D_EENS_8epilogue10collective6detail29Sm90TmaWarpSpecializedAdapterINS1H_15DefaultEpilogueISJ_SK_SK_NS1G_6thread17LinearCombinationISJ_Li1EffLNS1L_9ScaleType4KindE0ELNS_15FloatRoundStyleE2ESJ_EENS1_15EpilogueDefaultEEEEEvvEEEEvNT_6ParamsE)
	.align		4
        /*000c*/ 	.word	index@(__assertfail)
	.align		4
        /*0010*/ 	.word	0x00000000
	.align		4
        /*0014*/ 	.word	0xfffffffe
	.align		4
        /*0018*/ 	.word	0x00000000
	.align		4
        /*001c*/ 	.word	0xfffffffd
	.align		4
        /*0020*/ 	.word	0x00000000
	.align		4
        /*0024*/ 	.word	0xfffffffc


//--------------------- .nv.constant4             --------------------------
	.section	.nv.constant4,"a",@progbits
	.align	8
	.align		8
.nv.constant4:
        /*0000*/ 	.dword	__assertfail
	.align		8
        /*0008*/ 	.dword	__unnamed_1
	.align		8
        /*0010*/ 	.dword	_ZN40_INTERNAL_af86aebb_4_k_cu_73065b3b_114454cuda3std3__45__cpo5beginE
	.align		8
        /*0018*/ 	.dword	_ZN40_INTERNAL_af86aebb_4_k_cu_73065b3b_114454cuda3std3__45__cpo3endE
	.align		8
        /*0020*/ 	.dword	_ZN40_INTERNAL_af86aebb_4_k_cu_73065b3b_114454cuda3std3__45__cpo6cbeginE
	.align		8
        /*0028*/ 	.dword	_ZN40_INTERNAL_af86aebb_4_k_cu_73065b3b_114454cuda3std3__45__cpo4cendE
	.align		8
        /*0030*/ 	.dword	_ZN40_INTERNAL_af86aebb_4_k_cu_73065b3b_114454cuda3std3__442_GLOBAL__N__af86aebb_4_k_cu_73065b3b_114456ignoreE
	.align		8
        /*0038*/ 	.dword	_ZN40_INTERNAL_af86aebb_4_k_cu_73065b3b_114454cuda3std3__419piecewise_constructE
	.align		8
        /*0040*/ 	.dword	_ZN40_INTERNAL_af86aebb_4_k_cu_73065b3b_114454cuda3std3__48in_placeE
	.align		8
        /*0048*/ 	.dword	_ZN40_INTERNAL_af86aebb_4_k_cu_73065b3b_114454cuda3std6ranges3__45__cpo4swapE
	.align		8
        /*0050*/ 	.dword	_ZN40_INTERNAL_af86aebb_4_k_cu_73065b3b_114454cuda3std6ranges3__45__cpo9iter_moveE
	.align		8
        /*0058*/ 	.dword	_ZN40_INTERNAL_af86aebb_4_k_cu_73065b3b_114454cute7productE
	.align		8
        /*0060*/ 	.dword	_ZN40_INTERNAL_af86aebb_4_k_cu_73065b3b_114454cute1_E
	.align		8
        /*0068*/ 	.dword	$str$22
	.align		8
        /*0070*/ 	.dword	$str$23


//--------------------- .text._ZN7cutlass13device_kernelINS_4gemm6kernel13GemmUniversalIN4cute5tupleIJiiiiEEENS1_10collective13CollectiveMmaINS1_34MainloopSm90TmaGmmaWarpSpecializedILi2ENS5_IJNS4_1CILi2EEENSA_ILi1EEESC_EEENS1_35KernelTmaWarpSpecializedCooperativeEEENS5_IJNSA_ILi128EEENSA_ILi224EEESG_EEENS_10bfloat16_tENS5_IJlSC_lEEESJ_SK_NS4_8TiledMMAINS4_8MMA_AtomIJNS4_4SM904GMMA27MMA_64x32x16_F32BF16BF16_SSILNSO_5MajorE0ELSQ_0ELNSO_7ScaleInE1ELSR_1EEEEEENS4_6LayoutISD_NS5_IJSC_NSA_ILi0EEESV_EEEEENS5_IJNS4_10UnderscoreESY_SY_EEEEENS4_13SM90_TMA_LOADENS4_14ComposedLayoutINS4_7SwizzleILi3ELi4ELi3EEENS4_18smem_ptr_flag_bitsILi16EEENSU_INS5_IJNSA_ILi8EEENSA_ILi64EEEEEENS5_IJS18_SC_EEEEEEEvNS4_8identityENS4_23SM90_TMA_LOAD_MULTICASTES1C_vS1D_EENS_8epilogue10collective6detail29Sm90TmaWarpSpecializedAdapterINS1H_15DefaultEpilogueISJ_SK_SK_NS1G_6thread17LinearCombinationISJ_Li1EffLNS1L_9ScaleType4KindE0ELNS_15FloatRoundStyleE2ESJ_EENS1_15EpilogueDefaultEEEEEvvEEEEvNT_6ParamsE --------------------------
	.section	.text._ZN7cutlass13device_kernelINS_4gemm6kernel13GemmUniversalIN4cute5tupleIJiiiiEEENS1_10collective13CollectiveMmaINS1_34MainloopSm90TmaGmmaWarpSpecializedILi2ENS5_IJNS4_1CILi2EEENSA_ILi1EEESC_EEENS1_35KernelTmaWarpSpecializedCooperativeEEENS5_IJNSA_ILi128EEENSA_ILi224EEESG_EEENS_10bfloat16_tENS5_IJlSC_lEEESJ_SK_NS4_8TiledMMAINS4_8MMA_AtomIJNS4_4SM904GMMA27MMA_64x32x16_F32BF16BF16_SSILNSO_5MajorE0ELSQ_0ELNSO_7ScaleInE1ELSR_1EEEEEENS4_6LayoutISD_NS5_IJSC_NSA_ILi0EEESV_EEEEENS5_IJNS4_10UnderscoreESY_SY_EEEEENS4_13SM90_TMA_LOADENS4_14ComposedLayoutINS4_7SwizzleILi3ELi4ELi3EEENS4_18smem_ptr_flag_bitsILi16EEENSU_INS5_IJNSA_ILi8EEENSA_ILi64EEEEEENS5_IJS18_SC_EEEEEEEvNS4_8identityENS4_23SM90_TMA_LOAD_MULTICASTES1C_vS1D_EENS_8epilogue10collective6detail29Sm90TmaWarpSpecializedAdapterINS1H_15DefaultEpilogueISJ_SK_SK_NS1G_6thread17LinearCombinationISJ_Li1EffLNS1L_9ScaleType4KindE0ELNS_15FloatRoundStyleE2ESJ_EENS1_15EpilogueDefaultEEEEEvvEEEEvNT_6ParamsE,"ax",@progbits
	.align	128
.text._ZN7cutlass13device_kernelINS_4gemm6kernel13GemmUniversalIN4cute5tupleIJiiiiEEENS1_10collective13CollectiveMmaINS1_34MainloopSm90TmaGmmaWarpSpecializedILi2ENS5_IJNS4_1CILi2EEENSA_ILi1EEESC_EEENS1_35KernelTmaWarpSpecializedCooperativeEEENS5_IJNSA_ILi128EEENSA_ILi224EEESG_EEENS_10bfloat16_tENS5_IJlSC_lEEESJ_SK_NS4_8TiledMMAINS4_8MMA_AtomIJNS4_4SM904GMMA27MMA_64x32x16_F32BF16BF16_SSILNSO_5MajorE0ELSQ_0ELNSO_7ScaleInE1ELSR_1EEEEEENS4_6LayoutISD_NS5_IJSC_NSA_ILi0EEESV_EEEEENS5_IJNS4_10UnderscoreESY_SY_EEEEENS4_13SM90_TMA_LOADENS4_14ComposedLayoutINS4_7SwizzleILi3ELi4ELi3EEENS4_18smem_ptr_flag_bitsILi16EEENSU_INS5_IJNSA_ILi8EEENSA_ILi64EEEEEENS5_IJS18_SC_EEEEEEEvNS4_8identityENS4_23SM90_TMA_LOAD_MULTICASTES1C_vS1D_EENS_8epilogue10collective6detail29Sm90TmaWarpSpecializedAdapterINS1H_15DefaultEpilogueISJ_SK_SK_NS1G_6thread17LinearCombinationISJ_Li1EffLNS1L_9ScaleType4KindE0ELNS_15FloatRoundStyleE2ESJ_EENS1_15EpilogueDefaultEEEEEvvEEEEvNT_6ParamsE:
        .type           _ZN7cutlass13device_kernelINS_4gemm6kernel13GemmUniversalIN4cute5tupleIJiiiiEEENS1_10collective13CollectiveMmaINS1_34MainloopSm90TmaGmmaWarpSpecializedILi2ENS5_IJNS4_1CILi2EEENSA_ILi1EEESC_EEENS1_35KernelTmaWarpSpecializedCooperativeEEENS5_IJNSA_ILi128EEENSA_ILi224EEESG_EEENS_10bfloat16_tENS5_IJlSC_lEEESJ_SK_NS4_8TiledMMAINS4_8MMA_AtomIJNS4_4SM904GMMA27MMA_64x32x16_F32BF16BF16_SSILNSO_5MajorE0ELSQ_0ELNSO_7ScaleInE1ELSR_1EEEEEENS4_6LayoutISD_NS5_IJSC_NSA_ILi0EEESV_EEEEENS5_IJNS4_10UnderscoreESY_SY_EEEEENS4_13SM90_TMA_LOADENS4_14ComposedLayoutINS4_7SwizzleILi3ELi4ELi3EEENS4_18smem_ptr_flag_bitsILi16EEENSU_INS5_IJNSA_ILi8EEENSA_ILi64EEEEEENS5_IJS18_SC_EEEEEEEvNS4_8identityENS4_23SM90_TMA_LOAD_MULTICASTES1C_vS1D_EENS_8epilogue10collective6detail29Sm90TmaWarpSpecializedAdapterINS1H_15DefaultEpilogueISJ_SK_SK_NS1G_6thread17LinearCombinationISJ_Li1EffLNS1L_9ScaleType4KindE0ELNS_15FloatRoundStyleE2ESJ_EENS1_15EpilogueDefaultEEEEEvvEEEEvNT_6ParamsE,@function
        .size           _ZN7cutlass13device_kernelINS_4gemm6kernel13GemmUniversalIN4cute5tupleIJiiiiEEENS1_10collective13CollectiveMmaINS1_34MainloopSm90TmaGmmaWarpSpecializedILi2ENS5_IJNS4_1CILi2EEENSA_ILi1EEESC_EEENS1_35KernelTmaWarpSpecializedCooperativeEEENS5_IJNSA_ILi128EEENSA_ILi224EEESG_EEENS_10bfloat16_tENS5_IJlSC_lEEESJ_SK_NS4_8TiledMMAINS4_8MMA_AtomIJNS4_4SM904GMMA27MMA_64x32x16_F32BF16BF16_SSILNSO_5MajorE0ELSQ_0ELNSO_7ScaleInE1ELSR_1EEEEEENS4_6LayoutISD_NS5_IJSC_NSA_ILi0EEESV_EEEEENS5_IJNS4_10UnderscoreESY_SY_EEEEENS4_13SM90_TMA_LOADENS4_14ComposedLayoutINS4_7SwizzleILi3ELi4ELi3EEENS4_18smem_ptr_flag_bitsILi16EEENSU_INS5_IJNSA_ILi8EEENSA_ILi64EEEEEENS5_IJS18_SC_EEEEEEEvNS4_8identityENS4_23SM90_TMA_LOAD_MULTICASTES1C_vS1D_EENS_8epilogue10collective6detail29Sm90TmaWarpSpecializedAdapterINS1H_15DefaultEpilogueISJ_SK_SK_NS1G_6thread17LinearCombinationISJ_Li1EffLNS1L_9ScaleType4KindE0ELNS_15FloatRoundStyleE2ESJ_EENS1_15EpilogueDefaultEEEEEvvEEEEvNT_6ParamsE,(.L_x_289 - _ZN7cutlass13device_kernelINS_4gemm6kernel13GemmUniversalIN4cute5tupleIJiiiiEEENS1_10collective13CollectiveMmaINS1_34MainloopSm90TmaGmmaWarpSpecializedILi2ENS5_IJNS4_1CILi2EEENSA_ILi1EEESC_EEENS1_35KernelTmaWarpSpecializedCooperativeEEENS5_IJNSA_ILi128EEENSA_ILi224EEESG_EEENS_10bfloat16_tENS5_IJlSC_lEEESJ_SK_NS4_8TiledMMAINS4_8MMA_AtomIJNS4_4SM904GMMA27MMA_64x32x16_F32BF16BF16_SSILNSO_5MajorE0ELSQ_0ELNSO_7ScaleInE1ELSR_1EEEEEENS4_6LayoutISD_NS5_IJSC_NSA_ILi0EEESV_EEEEENS5_IJNS4_10UnderscoreESY_SY_EEEEENS4_13SM90_TMA_LOADENS4_14ComposedLayoutINS4_7SwizzleILi3ELi4ELi3EEENS4_18smem_ptr_flag_bitsILi16EEENSU_INS5_IJNSA_ILi8EEENSA_ILi64EEEEEENS5_IJS18_SC_EEEEEEEvNS4_8identityENS4_23SM90_TMA_LOAD_MULTICASTES1C_vS1D_EENS_8epilogue10collective6detail29Sm90TmaWarpSpecializedAdapterINS1H_15DefaultEpilogueISJ_SK_SK_NS1G_6thread17LinearCombinationISJ_Li1EffLNS1L_9ScaleType4KindE0ELNS_15FloatRoundStyleE2ESJ_EENS1_15EpilogueDefaultEEEEEvvEEEEvNT_6ParamsE)
        .other          _ZN7cutlass13device_kernelINS_4gemm6kernel13GemmUniversalIN4cute5tupleIJiiiiEEENS1_10collective13CollectiveMmaINS1_34MainloopSm90TmaGmmaWarpSpecializedILi2ENS5_IJNS4_1CILi2EEENSA_ILi1EEESC_EEENS1_35KernelTmaWarpSpecializedCooperativeEEENS5_IJNSA_ILi128EEENSA_ILi224EEESG_EEENS_10bfloat16_tENS5_IJlSC_lEEESJ_SK_NS4_8TiledMMAINS4_8MMA_AtomIJNS4_4SM904GMMA27MMA_64x32x16_F32BF16BF16_SSILNSO_5MajorE0ELSQ_0ELNSO_7ScaleInE1ELSR_1EEEEEENS4_6LayoutISD_NS5_IJSC_NSA_ILi0EEESV_EEEEENS5_IJNS4_10UnderscoreESY_SY_EEEEENS4_13SM90_TMA_LOADENS4_14ComposedLayoutINS4_7SwizzleILi3ELi4ELi3EEENS4_18smem_ptr_flag_bitsILi16EEENSU_INS5_IJNSA_ILi8EEENSA_ILi64EEEEEENS5_IJS18_SC_EEEEEEEvNS4_8identityENS4_23SM90_TMA_LOAD_MULTICASTES1C_vS1D_EENS_8epilogue10collective6detail29Sm90TmaWarpSpecializedAdapterINS1H_15DefaultEpilogueISJ_SK_SK_NS1G_6thread17LinearCombinationISJ_Li1EffLNS1L_9ScaleType4KindE0ELNS_15FloatRoundStyleE2ESJ_EENS1_15EpilogueDefaultEEEEEvvEEEEvNT_6ParamsE,@"STO_CUDA_ENTRY STV_DEFAULT"
_ZN7cutlass13device_kernelINS_4gemm6kernel13GemmUniversalIN4cute5tupleIJiiiiEEENS1_10collective13CollectiveMmaINS1_34MainloopSm90TmaGmmaWarpSpecializedILi2ENS5_IJNS4_1CILi2EEENSA_ILi1EEESC_EEENS1_35KernelTmaWarpSpecializedCooperativeEEENS5_IJNSA_ILi128EEENSA_ILi224EEESG_EEENS_10bfloat16_tENS5_IJlSC_lEEESJ_SK_NS4_8TiledMMAINS4_8MMA_AtomIJNS4_4SM904GMMA27MMA_64x32x16_F32BF16BF16_SSILNSO_5MajorE0ELSQ_0ELNSO_7ScaleInE1ELSR_1EEEEEENS4_6LayoutISD_NS5_IJSC_NSA_ILi0EEESV_EEEEENS5_IJNS4_10UnderscoreESY_SY_EEEEENS4_13SM90_TMA_LOADENS4_14ComposedLayoutINS4_7SwizzleILi3ELi4ELi3EEENS4_18smem_ptr_flag_bitsILi16EEENSU_INS5_IJNSA_ILi8EEENSA_ILi64EEEEEENS5_IJS18_SC_EEEEEEEvNS4_8identityENS4_23SM90_TMA_LOAD_MULTICASTES1C_vS1D_EENS_8epilogue10collective6detail29Sm90TmaWarpSpecializedAdapterINS1H_15DefaultEpilogueISJ_SK_SK_NS1G_6thread17LinearCombinationISJ_Li1EffLNS1L_9ScaleType4KindE0ELNS_15FloatRoundStyleE2ESJ_EENS1_15EpilogueDefaultEEEEEvvEEEEvNT_6ParamsE:
[----:B------:R-:W0:Y:S01]  /*0000*/  LDC R1, c[0x0][0x28] ;  /* 0x00000a00ff017b82 */ /* 0x000e220000000800 */
[----:B------:R-:W1:Y:S01]  /*0010*/  S2R R18, SR_TID.X ;  /* 0x0000000000127919 */ /* 0x000e620000002100 */
[----:B------:R-:W-:Y:S01]  /*0020*/  ELECT P0, URZ, PT ;  /* 0x00000000003f782f */ /* 0x000fe20003800000 */
[----:B------:R-:W-:Y:S01]  /*0030*/  BSSY B0, `(.L_x_0) ;  /* 0x000000f000007945 */ /* 0x000fe20003800000 */
[--C-:B-1----:R-:W-:Y:S02]  /*0040*/  SHF.R.U32.HI R0, RZ, 0x5, R18.reuse ;  /* 0x00000005ff007819 */ /* 0x102fe40000011612 */
[----:B------:R-:W-:-:S03]  /*0050*/  SHF.R.U32.HI R3, RZ, 0x7, R18 ;  /* 0x00000007ff037819 */ /* 0x000fc60000011612 */
[----:B------:R-:W1:Y:S04]  /*0060*/  SHFL.IDX PT, R2, R0, RZ, 0x1f ;  /* 0x00001fff00027589 */ /* 0x000e6800000e0000 */
[----:B------:R2:W3:Y:S01]  /*0070*/  SHFL.IDX PT, R5, R3, RZ, 0x1f ;  /* 0x00001fff03057589 */ /* 0x0004e200000e0000 */
[----:B-1----:R-:W-:-:S13]  /*0080*/  ISETP.NE.OR P0, PT, R2, RZ, !P0 ;  /* 0x000000ff0200720c */ /* 0x002fda0004705670 */
[----:B0-23--:R-:W-:Y:S05]  /*0090*/  @P0 BRA `(.L_x_1) ;  /* 0x0000000000200947 */ /* 0x00dfea0003800000 */
[----:B------:R-:W-:Y:S02]  /*00a0*/  ULDC.64 UR4, c[0x0][0x198] ;  /* 0x0000660000047ab9 */ /* 0x000fe40000000a00 */
[----:B------:R-:W-:Y:S02]  /*00b0*/  UIADD3 UR6, UP0, UR4, 0xf0, URZ ;  /* 0x000000f004067890 */ /* 0x000fe4000ff1e03f */
[----:B------:R-:W-:Y:S02]  /*00c0*/  UIADD3 UR4, UP1, UR4, 0x1f0, URZ ;  /* 0x000001f004047890 */ /* 0x000fe4000ff3e03f */
[----:B------:R-:W-:Y:S02]  /*00d0*/  UIADD3.X UR7, URZ, UR5, URZ, UP0, !UPT ;  /* 0x000000053f077290 */ /* 0x000fe400087fe43f */
[----:B------:R-:W-:-:S07]  /*00e0*/  UIADD3.X UR5, URZ, UR5, URZ, UP1, !UPT ;  /* 0x000000053f057290 */ /* 0x000fce0008ffe43f */
[----:B------:R0:W-:Y:S02]  /*00f0*/  UTMACCTL.PF [UR6] ;  /* 0x00000000060079b9 */ /* 0x0001e40008040000 */
[----:B------:R0:W-:Y:S02]  /*0100*/  UTMACCTL.PF [UR4] ;  /* 0x00000000040079b9 */ /* 0x0001e40008040000 */
[----:B0-----:R-:W-:Y:S01]  /*0110*/  NOP ;  /* 0x0000000000007918 */ /* 0x001fe20000000000 */
.L_x_1:
[----:B------:R-:W-:Y:S05]  /*0120*/  BSYNC B0 ;  /* 0x0000000000007941 */ /* 0x000fea0003800000 */
.L_x_0:
[----:B------:R-:W0:Y:S02]  /*0130*/  SHFL.IDX PT, R3, R0, RZ, 0x1f ;  /* 0x00001fff00037589 */ /* 0x000e2400000e0000 */
[----:B0-----:R-:W-:-:S13]  /*0140*/  ISETP.NE.AND P0, PT, R3, RZ, PT ;  /* 0x000000ff0300720c */ /* 0x001fda0003f05270 */
[----:B------:R-:W-:Y:S05]  /*0150*/  @P0 BRA `(.L_x_2) ;  /* 0x0000000000480947 */ /* 0x000fea0003800000 */
[----:B------:R-:W0:Y:S01]  /*0160*/  S2UR UR8, SR_CgaCtaId ;  /* 0x00000000000879c3 */ /* 0x000e220000008800 */
[----:B------:R-:W-:Y:S01]  /*0170*/  UMOV UR4, 0x400 ;  /* 0x0000040000047882 */ /* 0x000fe20000000000 */
[----:B------:R-:W-:Y:S01]  /*0180*/  UMOV UR5, 0x1 ;  /* 0x0000000100057882 */ /* 0x000fe20000000000 */
[----:B------:R-:W-:Y:S01]  /*0190*/  UMOV UR6, 0x4 ;  /* 0x0000000400067882 */ /* 0x000fe20000000000 */
[----:B------:R-:W-:Y:S01]  /*01a0*/  ELECT P0, URZ, PT ;  /* 0x00000000003f782f */ /* 0x000fe20003800000 */
[----:B------:R-:W-:-:S04]  /*01b0*/  UIADD3 UR6, -UR6, 0x100000, URZ ;  /* 0x0010000006067890 */ /* 0x000fc8000fffe13f */
[----:B------:R-:W-:Y:S02]  /*01c0*/  USHF.L.U32 UR7, UR6, 0xb, URZ ;  /* 0x0000000b06077899 */ /* 0x000fe4000800063f */
[----:B------:R-:W-:Y:S02]  /*01d0*/  USHF.L.U32 UR6, UR6, 0x1, URZ ;  /* 0x0000000106067899 */ /* 0x000fe4000800063f */
[----:B0-----:R-:W-:Y:S02]  /*01e0*/  ULEA UR8, UR8, UR4, 0x18 ;  /* 0x0000000408087291 */ /* 0x001fe4000f8ec03f */
[----:B------:R-:W-:-:S04]  /*01f0*/  UIADD3 UR4, -UR5, 0x100000, URZ ;  /* 0x0010000005047890 */ /* 0x000fc8000fffe13f */
[----:B------:R-:W-:Y:S02]  /*0200*/  USHF.L.U32 UR5, UR4, 0xb, URZ ;  /* 0x0000000b04057899 */ /* 0x000fe4000800063f */
[----:B------:R-:W-:Y:S01]  /*0210*/  USHF.L.U32 UR4, UR4, 0x1, URZ ;  /* 0x0000000104047899 */ /* 0x000fe2000800063f */
[----:B------:R-:W0:Y:S11]  /*0220*/  FENCE.VIEW.ASYNC.S ;  /* 0x00000000000073c6 */ /* 0x000e360000000000 */
[----:B0-----:R0:W1:Y:S01]  /*0230*/  SYNCS.EXCH.64 URZ, [UR8], UR4 ;  /* 0x00000004083f75b2 */ /* 0x0010620008000100 */
[----:B------:R0:W2:Y:S01]  /*0240*/  SYNCS.EXCH.64 URZ, [UR8+0x10], UR6 ;  /* 0x00001006083f75b2 */ /* 0x0000a20008000100 */
[----:B------:R0:W3:Y:S01]  /*0250*/  SYNCS.EXCH.64 URZ, [UR8+0x8], UR4 ;  /* 0x00000804083f75b2 */ /* 0x0000e20008000100 */
[----:B------:R0:W4:Y:S01]  /*0260*/  SYNCS.EXCH.64 URZ, [UR8+0x18], UR6 ;  /* 0x00001806083f75b2 */ /* 0x0001220008000100 */
[----:B------:R-:W-:Y:S01]  /*0270*/  NOP ;  /* 0x0000000000007918 */ /* 0x000fe20000000000 */
.L_x_2:
[----:B------:R-:W-:Y:S01]  /*0280*/  SHF.R.S32.HI R7, RZ, 0x1f, R18 ;  /* 0x0000001fff077819 */ /* 0x000fe20000011412 */
[----:B------:R-:W5:Y:S01]  /*0290*/  SHFL.IDX PT, R0, R0, RZ, 0x1f ;  /* 0x00001fff00007589 */ /* 0x000f6200000e0000 */
[----:B0-----:R-:W0:Y:S01]  /*02a0*/  S2UR UR8, SR_CTAID.X ;  /* 0x00000000000879c3 */ /* 0x001e220000002500 */
[----:B------:R-:W-:Y:S02]  /*02b0*/  ELECT P0, URZ, PT ;  /* 0x00000000003f782f */ /* 0x000fe40003800000 */
[----:B------:R-:W-:Y:S01]  /*02c0*/  LEA.HI R7, R7, R18, RZ, 0x7 ;  /* 0x0000001207077211 */ /* 0x000fe200078f38ff */
[----:B------:R-:W1:Y:S01]  /*02d0*/  S2R R4, SR_CTAID.Y ;  /* 0x0000000000047919 */ /* 0x000e620000002600 */
[----:B------:R-:W-:Y:S01]  /*02e0*/  SHF.R.S32.HI R8, RZ, 0x1f, R3 ;  /* 0x0000001fff087819 */ /* 0x000fe20000011403 */
[----:B------:R-:W-:Y:S01]  /*02f0*/  ULDC UR4, c[0x0][0x150] ;  /* 0x0000540000047ab9 */ /* 0x000fe20000000800 */
[----:B------:R-:W-:Y:S01]  /*0300*/  LOP3.LUT R7, R7, 0xffffff80, RZ, 0xc0, !PT ;  /* 0xffffff8007077812 */ /* 0x000fe200078ec0ff */
[----:B------:R-:W-:Y:S01]  /*0310*/  NOP ;  /* 0x0000000000007918 */ /* 0x000fe20000000000 */
[----:B------:R-:W-:Y:S01]  /*0320*/  LEA.HI R8, R8, R3, RZ, 0x2 ;  /* 0x0000000308087211 */ /* 0x000fe200078f10ff */
[----:B------:R-:W2:Y:S01]  /*0330*/  LDC R10, c[0x0][0x144] ;  /* 0x00005100ff0a7b82 */ /* 0x000ea20000000800 */
[----:B------:R-:W-:Y:S01]  /*0340*/  NOP ;  /* 0x0000000000007918 */ /* 0x000fe20000000000 */
[----:B------:R-:W-:Y:S01]  /*0350*/  IMAD.IADD R6, R18, 0x1, -R7 ;  /* 0x0000000112067824 */ /* 0x000fe200078e0a07 */
[----:B------:R-:W-:Y:S01]  /*0360*/  LOP3.LUT R8, R8, 0x3ffffffc, RZ, 0xc0, !PT ;  /* 0x3ffffffc08087812 */ /* 0x000fe200078ec0ff */
[----:B------:R-:W-:Y:S01]  /*0370*/  IMAD.MOV.U32 R23, RZ, RZ, 0x1 ;  /* 0x00000001ff177424 */ /* 0x000fe200078e00ff */
[----:B------:R-:W-:-:S02]  /*0380*/  ISETP.NE.AND P3, PT, R5, RZ, PT ;  /* 0x000000ff0500720c */ /* 0x000fc40003f65270 */
[----:B------:R-:W-:Y:S01]  /*0390*/  SHF.R.S32.HI R7, RZ, 0x1f, R6 ;  /* 0x0000001fff077819 */ /* 0x000fe20000011406 */
[----:B------:R-:W-:Y:S01]  /*03a0*/  IMAD.IADD R8, R3, 0x1, -R8 ;  /* 0x0000000103087824 */ /* 0x000fe200078e0a08 */
[----:B------:R-:W3:Y:S02]  /*03b0*/  LDC R13, c[0x0][0x140] ;  /* 0x00005000ff0d7b82 */ /* 0x000ee40000000800 */
[----:B------:R-:W-:Y:S02]  /*03c0*/  LEA.HI R7, R7, R6, RZ, 0x3 ;  /* 0x0000000607077211 */ /* 0x000fe400078f18ff */
[----:B-----5:R-:W-:Y:S02]  /*03d0*/  ISETP.NE.OR P0, PT, R0, RZ, !P0 ;  /* 0x000000ff0000720c */ /* 0x020fe40004705670 */
[--C-:B------:R-:W-:Y:S02]  /*03e0*/  SHF.R.S32.HI R0, RZ, 0x3, R7.reuse ;  /* 0x00000003ff007819 */ /* 0x100fe40000011407 */
[----:B------:R-:W-:-:S02]  /*03f0*/  SHF.R.S32.HI R7, RZ, 0x1f, R7 ;  /* 0x0000001fff077819 */ /* 0x000fc40000011407 */
[----:B0-----:R-:W-:Y:S02]  /*0400*/  I2FP.F32.U32 R9, UR8 ;  /* 0x0000000800097c45 */ /* 0x001fe40008201000 */
[----:B------:R-:W-:-:S03]  /*0410*/  LEA.HI R7, R7, R0, RZ, 0x2 ;  /* 0x0000000007077211 */ /* 0x000fc600078f10ff */
[----:B------:R-:W-:Y:S01]  /*0420*/  FMUL R9, R9, UR4 ;  /* 0x0000000409097c20 */ /* 0x000fe20008400000 */
[----:B------:R-:W-:Y:S01]  /*0430*/  LOP3.LUT R7, R7, 0xfffffffc, RZ, 0xc0, !PT ;  /* 0xfffffffc07077812 */ /* 0x000fe200078ec0ff */
[----:B------:R-:W-:Y:S01]  /*0440*/  VOTEU.ALL UP0, P0 ;  /* 0x00000000003f7886 */ /* 0x000fe20000000000 */
[----:B-1----:R-:W-:Y:S01]  /*0450*/  I2FP.F32.U32 R3, R4 ;  /* 0x0000000400037245 */ /* 0x002fe20000201000 */
[----:B------:R-:W-:Y:S01]  /*0460*/  ULDC UR4, c[0x0][0x154] ;  /* 0x0000550000047ab9 */ /* 0x000fe20000000800 */
[----:B------:R-:W-:Y:S01]  /*0470*/  VOTEU.ALL UP1, P0 ;  /* 0x00000000003f7886 */ /* 0x000fe20000020000 */
[----:B------:R-:W0:Y:S01]  /*0480*/  F2I.U32.TRUNC.NTZ R9, R9 ;  /* 0x0000000900097305 */ /* 0x000e22000020f000 */
[----:B------:R-:W-:Y:S01]  /*0490*/  IMAD.IADD R7, R0, 0x1, -R7 ;  /* 0x0000000100077824 */ /* 0x000fe200078e0a07 */
[----:B------:R-:W1:Y:S01]  /*04a0*/  @!UP0 S2UR UR7, SR_CgaCtaId ;  /* 0x00000000000789c3 */ /* 0x000e620000008800 */
[----:B------:R-:W-:Y:S01]  /*04b0*/  FMUL R12, R3, UR4 ;  /* 0x00000004030c7c20 */ /* 0x000fe20008400000 */
[----:B------:R-:W-:Y:S01]  /*04c0*/  UMOV UR4, 0x20 ;  /* 0x0000002000047882 */ /* 0x000fe20000000000 */
[----:B------:R-:W-:Y:S01]  /*04d0*/  IMAD R8, R8, 0x4, R7 ;  /* 0x0000000408087824 */ /* 0x000fe200078e0207 */
[----:B------:R-:W-:Y:S01]  /*04e0*/  @!UP0 UMOV UR6, 0x400 ;  /* 0x0000040000068882 */ /* 0x000fe20000000000 */
[----:B------:R-:W-:-:S04]  /*04f0*/  @!UP0 UIADD3 UR4, -UR4, 0x100000, URZ ;  /* 0x0010000004048890 */ /* 0x000fc8000fffe13f */
[----:B------:R-:W-:Y:S02]  /*0500*/  @!UP0 USHF.L.U32 UR5, UR4, 0xb, URZ ;  /* 0x0000000b04058899 */ /* 0x000fe4000800063f */
[----:B------:R-:W-:Y:S01]  /*0510*/  @!UP0 USHF.L.U32 UR4, UR4, 0x1, URZ ;  /* 0x0000000104048899 */ /* 0x000fe2000800063f */
[----:B---3--:R-:W-:Y:S01]  /*0520*/  ISETP.EQ.U32.AND P2, PT, R13, 0x1, PT ;  /* 0x000000010d00780c */ /* 0x008fe20003f42070 */
[----:B------:R-:W3:Y:S01]  /*0530*/  F2I.U32.TRUNC.NTZ R12, R12 ;  /* 0x0000000c000c7305 */ /* 0x000ee2000020f000 */
[----:B------:R-:W-:Y:S01]  /*0540*/  LEA.HI R0, R8, R8, RZ, 0x1 ;  /* 0x0000000808007211 */ /* 0x000fe200078f08ff */
[----:B------:R-:W5:Y:S03]  /*0550*/  LDC R7, c[0x0][0x148] ;  /* 0x00005200ff077b82 */ /* 0x000f660000000800 */
[----:B------:R-:W-:Y:S01]  /*0560*/  LOP3.LUT R11, R0, 0xfffffffe, RZ, 0xc0, !PT ;  /* 0xfffffffe000b7812 */ /* 0x000fe200078ec0ff */
[----:B0-----:R-:W-:Y:S01]  /*0570*/  IMAD.MOV R15, RZ, RZ, -R9 ;  /* 0x000000ffff0f7224 */ /* 0x001fe200078e0a09 */
[----:B------:R-:W-:-:S03]  /*0580*/  SHF.R.S32.HI R9, RZ, 0x1f, R2 ;  /* 0x0000001fff097819 */ /* 0x000fc60000011402 */
[----:B--2---:R-:W-:Y:S01]  /*0590*/  IMAD R3, R10, R15, UR8 ;  /* 0x000000080a037e24 */ /* 0x004fe2000f8e020f */
[----:B------:R-:W-:Y:S01]  /*05a0*/  LEA.HI R9, R9, R2, RZ, 0x2 ;  /* 0x0000000209097211 */ /* 0x000fe200078f10ff */
[C---:B------:R-:W-:Y:S02]  /*05b0*/  IMAD.IADD R0, R8.reuse, 0x1, -R11 ;  /* 0x0000000108007824 */ /* 0x040fe400078e0a0b */
[----:B------:R-:W-:Y:S01]  /*05c0*/  IMAD.SHL.U32 R11, R8, 0x4, RZ ;  /* 0x00000004080b7824 */ /* 0x000fe200078e00ff */
[----:B------:R-:W-:Y:S01]  /*05d0*/  LOP3.LUT R9, R9, 0xfffffffc, RZ, 0xc0, !PT ;  /* 0xfffffffc09097812 */ /* 0x000fe200078ec0ff */
[----:B---3--:R-:W-:Y:S01]  /*05e0*/  IMAD.MOV R21, RZ, RZ, -R12 ;  /* 0x000000ffff157224 */ /* 0x008fe200078e0a0c */
[----:B------:R-:W-:Y:S01]  /*05f0*/  ISETP.NE.AND P4, PT, R0, R3, PT ;  /* 0x000000030000720c */ /* 0x000fe20003f85270 */
[----:B-1----:R-:W-:Y:S01]  /*0600*/  @!UP0 ULEA UR6, UR7, UR6, 0x18 ;  /* 0x0000000607068291 */ /* 0x002fe2000f8ec03f */
[----:B------:R-:W-:Y:S01]  /*0610*/  LOP3.LUT R22, R8, 0xc, R11, 0x78, !PT ;  /* 0x0000000c08167812 */ /* 0x000fe200078e780b */
[----:B------:R-:W-:Y:S01]  /*0620*/  IMAD.IADD R0, R2, 0x1, -R9 ;  /* 0x0000000102007824 */ /* 0x000fe200078e0a09 */
[----:B------:R-:W-:Y:S01]  /*0630*/  VOTEU.ALL UP0, P0 ;  /* 0x00000000003f7886 */ /* 0x000fe20000000000 */
[----:B------:R-:W-:Y:S01]  /*0640*/  LOP3.LUT P0, RZ, R6, 0x7, RZ, 0xc0, !PT ;  /* 0x0000000706ff7812 */ /* 0x000fe2000780c0ff */
[----:B------:R-:W-:-:S02]  /*0650*/  VIADD R6, R5, 0xffffffff ;  /* 0xffffffff05067836 */ /* 0x000fc40000000000 */
[----:B------:R-:W-:Y:S01]  /*0660*/  ISETP.NE.AND P1, PT, R0, 0x3, PT ;  /* 0x000000030000780c */ /* 0x000fe20003f25270 */
[----:B-----5:R-:W-:Y:S01]  /*0670*/  IMAD R9, R7, R21, R4 ;  /* 0x0000001507097224 */ /* 0x020fe200078e0204 */
[----:B------:R-:W-:Y:S02]  /*0680*/  ISETP.LT.U32.AND P0, PT, R22, 0x2, !P0 ;  /* 0x000000021600780c */ /* 0x000fe40004701070 */
[----:B------:R-:W-:Y:S01]  /*0690*/  ISETP.EQ.OR P1, PT, R0, RZ, !P1 ;  /* 0x000000ff0000720c */ /* 0x000fe20004f22670 */
[----:B------:R-:W0:Y:S02]  /*06a0*/  FENCE.VIEW.ASYNC.S ;  /* 0x00000000000073c6 */ /* 0x000e240000000000 */
[----:B0-----:R0:W1:Y:S01]  /*06b0*/  @!UP0 SYNCS.EXCH.64 URZ, [UR6+0x30], UR4 ;  /* 0x00003004063f85b2 */ /* 0x0010620008000100 */
[----:B------:R-:W-:Y:S02]  /*06c0*/  @P4 LEA.HI R2, R22, R22, RZ, 0x1 ;  /* 0x0000001616024211 */ /* 0x000fe400078f08ff */
[----:B------:R-:W-:-:S02]  /*06d0*/  ISETP.EQ.AND P1, PT, R5, RZ, P1 ;  /* 0x000000ff0500720c */ /* 0x000fc40000f22270 */
[----:B------:R-:W-:Y:S02]  /*06e0*/  @P4 SHF.R.S32.HI R2, RZ, 0x1, R2 ;  /* 0x00000001ff024819 */ /* 0x000fe40000011402 */
[----:B------:R-:W-:Y:S02]  /*06f0*/  ISETP.GE.U32.AND P6, PT, R6, 0x2, PT ;  /* 0x000000020600780c */ /* 0x000fe40003fc6070 */
[----:B------:R-:W-:Y:S02]  /*0700*/  @P4 ISETP.NE.AND P5, PT, R2, R9, PT ;  /* 0x000000090200420c */ /* 0x000fe40003fa5270 */
[----:B------:R-:W-:Y:S02]  /*0710*/  SEL R2, RZ, 0x1, !P0 ;  /* 0x00000001ff027807 */ /* 0x000fe40004000000 */
[----:B------:R-:W-:Y:S02]  /*0720*/  @P4 SEL R23, RZ, 0x1, P5 ;  /* 0x00000001ff174807 */ /* 0x000fe40002800000 */
[----:B------:R-:W-:Y:S01]  /*0730*/  SEL R19, RZ, 0x1, !P1 ;  /* 0x00000001ff137807 */ /* 0x000fe20004800000 */
[----:B------:R0:W2:Y:S01]  /*0740*/  @!UP1 SYNCS.EXCH.64 URZ, [UR6+0x38], UR4 ;  /* 0x00003804063f95b2 */ /* 0x0000a20008000100 */
[----:B------:R-:W-:Y:S01]  /*0750*/  LOP3.LUT R23, R23, R2, RZ, 0xc0, !PT ;  /* 0x0000000217177212 */ /* 0x000fe200078ec0ff */
[----:B------:R-:W-:Y:S01]  /*0760*/  NOP ;  /* 0x0000000000007918 */ /* 0x000fe20000000000 */
[----:B------:R-:W-:Y:S01]  /*0770*/  SEL R19, R19, 0x2, P6 ;  /* 0x0000000213137807 */ /* 0x000fe20003000000 */
[----:B------:R-:W-:Y:S06]  /*0780*/  @!P2 BRA `(.L_x_3) ;  /* 0x000000000008a947 */ /* 0x000fec0003800000 */
[----:B-12-4-:R-:W-:Y:S01]  /*0790*/  UCGABAR_ARV ;  /* 0x00000000000079c7 */ /* 0x016fe20008000000 */
[----:B------:R-:W-:Y:S05]  /*07a0*/  BRA `(.L_x_4) ;  /* 0x0000000000047947 */ /* 0x000fea0003800000 */
.L_x_3:
[----:B-12-4-:R-:W-:Y:S01]  /*07b0*/  NOP ;  /* 0x0000000000007918 */ /* 0x016fe20000000000 */
.L_x_4:
[----:B------:R-:W1:Y:S01]  /*07c0*/  LDC R2, c[0x0][0x65c] ;  /* 0x00019700ff027b82 */ /* 0x000e620000000800 */
[----:B------:R-:W-:Y:S02]  /*07d0*/  IMAD.U32 R8, RZ, RZ, UR8 ;  /* 0x00000008ff087e24 */ /* 0x000fe4000f8e00ff */
[----:B------:R-:W-:Y:S01]  /*07e0*/  IMAD.MOV.U32 R9, RZ, RZ, RZ ;  /* 0x000000ffff097224 */ /* 0x000fe200078e00ff */
[----:B-1----:R-:W-:-:S04]  /*07f0*/  ISETP.NE.AND P1, PT, R2, 0x1, PT ;  /* 0x000000010200780c */ /* 0x002fc80003f25270 */
[----:B------:R-:W-:-:S09]  /*0800*/  P2R R5, PR, RZ, 0x2 ;  /* 0x00000002ff057803 */ /* 0x000fd20000000000 */
[----:B------:R-:W1:Y:S01]  /*0810*/  @P1 LDC R17, c[0x0][0x10] ;  /* 0x00000400ff111b82 */ /* 0x000e620000000800 */
[----:B------:R-:W-:Y:S02]  /*0820*/  @P1 IMAD.MOV.U32 R5, RZ, RZ, RZ ;  /* 0x000000ffff051224 */ /* 0x000fe400078e00ff */
[----:B------:R-:W-:-:S05]  /*0830*/  @P1 IMAD.MOV.U32 R13, RZ, RZ, RZ ;  /* 0x000000ffff0d1224 */ /* 0x000fca00078e00ff */
[----:B------:R-:W2:Y:S01]  /*0840*/  @!P1 LDC R11, c[0x0][0xc] ;  /* 0x00000300ff0b9b82 */ /* 0x000ea20000000800 */
[----:B-1----:R-:W-:-:S04]  /*0850*/  @P1 IMAD.WIDE.U32 R16, R17, UR8, R4 ;  /* 0x0000000811101c25 */ /* 0x002fc8000f8e0004 */
[----:B------:R-:W-:Y:S02]  /*0860*/  @P1 IMAD.IADD R17, R17, 0x1, R13 ;  /* 0x0000000111111824 */ /* 0x000fe400078e020d */
[----:B--2---:R-:W-:-:S04]  /*0870*/  @!P1 IMAD.WIDE.U32 R8, R4, R11, R8 ;  /* 0x0000000b04089225 */ /* 0x004fc800078e0008 */
[----:B------:R-:W-:Y:S02]  /*0880*/  @!P1 IMAD.MOV.U32 R16, RZ, RZ, R8 ;  /* 0x000000ffff109224 */ /* 0x000fe400078e0008 */
[----:B------:R-:W-:Y:S01]  /*0890*/  @!P1 IMAD.MOV.U32 R17, RZ, RZ, R9 ;  /* 0x000000ffff119224 */ /* 0x000fe200078e0009 */
[----:B------:R-:W-:Y:S06]  /*08a0*/  @!P2 BRA `(.L_x_5) ;  /* 0x00000000000ca947 */ /* 0x000fec0003800000 */
[----:B------:R-:W-:Y:S01]  /*08b0*/  UCGABAR_WAIT ;  /* 0x0000000000007dc7 */ /* 0x000fe20008000000 */
[----:B------:R-:W-:Y:S01]  /*08c0*/  CCTL.IVALL ;  /* 0x00000000ff00798f */ /* 0x000fe20002000000 */
[----:B------:R-:W-:Y:S05]  /*08d0*/  BRA `(.L_x_6) ;  /* 0x0000000000047947 */ /* 0x000fea0003800000 */
.L_x_5:
[----:B------:R-:W-:Y:S06]  /*08e0*/  BAR.SYNC.DEFER_BLOCKING 0x0 ;  /* 0x0000000000007b1d */ /* 0x000fec0000010000 */
.L_x_6:
[----:B------:R-:W-:Y:S05]  /*08f0*/  @!P3 BRA `(.L_x_7) ;  /* 0x000000b80070b947 */ /* 0x000fea0003800000 */
[----:B------:R-:W-:-:S13]  /*0900*/  ISETP.GT.U32.AND P0, PT, R6, 0x1, PT ;  /* 0x000000010600780c */ /* 0x000fda0003f04070 */
[----:B0-----:R-:W-:Y:S05]  /*0910*/  @P0 EXIT ;  /* 0x000000000000094d */ /* 0x001fea0003800000 */
[----:B------:R-:W-:Y:S01]  /*0920*/  ULDC.64 UR4, c[0x0][0x650] ;  /* 0x0001940000047ab9 */ /* 0x000fe20000000a00 */
[----:B------:R-:W-:Y:S01]  /*0930*/  PRMT R0, RZ, 0x7610, R0 ;  /* 0x00007610ff007816 */ /* 0x000fe20000000000 */
[----:B------:R-:W-:Y:S01]  /*0940*/  IMAD.MOV.U32 R140, RZ, RZ, -0x1 ;  /* 0xffffffffff8c7424 */ /* 0x000fe200078e00ff */
[----:B------:R-:W-:Y:S01]  /*0950*/  ISETP.GE.U32.AND P0, PT, R16, UR4, PT ;  /* 0x0000000410007c0c */ /* 0x000fe2000bf06070 */
[----:B------:R-:W-:Y:S02]  /*0960*/  IMAD.MOV.U32 R141, RZ, RZ, -0x1 ;  /* 0xffffffffff8d7424 */ /* 0x000fe400078e00ff */
[----:B------:R-:W-:Y:S01]  /*0970*/  IMAD.MOV.U32 R139, RZ, RZ, -0x1 ;  /* 0xffffffffff8b7424 */ /* 0x000fe200078e00ff */
[----:B------:R-:W-:-:S13]  /*0980*/  ISETP.GE.U32.AND.EX P0, PT, R17, UR5, PT, P0 ;  /* 0x0000000511007c0c */ /* 0x000fda000bf06100 */
[----:B------:R-:W-:Y:S05]  /*0990*/  @P0 BRA `(.L_x_8) ;  /* 0x0000000400280947 */ /* 0x000fea0003800000 */
[----:B------:R-:W0:Y:S01]  /*09a0*/  LDC.64 R24, c[0x0][0x628] ;  /* 0x00018a00ff187b82 */ /* 0x000e220000000a00 */
[----:B------:R-:W-:Y:S02]  /*09b0*/  IMAD.MOV.U32 R8, RZ, RZ, R16 ;  /* 0x000000ffff087224 */ /* 0x000fe400078e0010 */
[----:B------:R-:W-:-:S05]  /*09c0*/  IMAD.MOV.U32 R9, RZ, RZ, R17 ;  /* 0x000000ffff097224 */ /* 0x000fca00078e0011 */
[----:B------:R-:W1:Y:S08]  /*09d0*/  LDC R0, c[0x0][0x630] ;  /* 0x00018c00ff007b82 */ /* 0x000e700000000800 */
[----:B------:R-:W2:Y:S01]  /*09e0*/  LDC.64 R26, c[0x0][0x620] ;  /* 0x00018800ff1a7b82 */ /* 0x000ea20000000a00 */
[----:B0-----:R-:W-:-:S04]  /*09f0*/  ISETP.NE.U32.AND P0, PT, R24, RZ, PT ;  /* 0x000000ff1800720c */ /* 0x001fc80003f05070 */
[----:B------:R-:W-:-:S13]  /*0a00*/  ISETP.NE.AND.EX P0, PT, R25, RZ, PT, P0 ;  /* 0x000000ff1900720c */ /* 0x000fda0003f05300 */
[----:B-12---:R-:W-:Y:S05]  /*0a10*/  @!P0 BRA `(.L_x_9) ;  /* 0x0000000000288947 */ /* 0x006fea0003800000 */
[----:B------:R-:W0:Y:S02]  /*0a20*/  LDC R13, c[0x0][0x634] ;  /* 0x00018d00ff0d7b82 */ /* 0x000e240000000800 */
[----:B0-----:R-:W-:-:S05]  /*0a30*/  IADD3 R13, P0, R16, R13, RZ ;  /* 0x0000000d100d7210 */ /* 0x001fca0007f1e0ff */
[----:B------:R-:W-:-:S04]  /*0a40*/  IMAD.X R15, RZ, RZ, R17, P0 ;  /* 0x000000ffff0f7224 */ /* 0x000fc800000e0611 */
[----:B------:R-:W-:-:S04]  /*0a50*/  IMAD.WIDE.U32 R8, R15, R24, RZ ;  /* 0x000000180f087225 */ /* 0x000fc800078e00ff */
[----:B------:R-:W-:-:S04]  /*0a60*/  IMAD.WIDE.U32 R10, P0, R13, R25, R8 ;  /* 0x000000190d0a7225 */ /* 0x000fc80007800008 */
[----:B------:R-:W-:-:S04]  /*0a70*/  IMAD.WIDE.U32 R8, R13, R24, RZ ;  /* 0x000000180d087225 */ /* 0x000fc800078e00ff */
[----:B------:R-:W-:Y:S01]  /*0a80*/  IMAD.X R13, RZ, RZ, RZ, P0 ;  /* 0x000000ffff0d7224 */ /* 0x000fe200000e06ff */
[----:B------:R-:W-:Y:S01]  /*0a90*/  IADD3 RZ, P0, R9, R10, RZ ;  /* 0x0000000a09ff7210 */ /* 0x000fe20007f1e0ff */
[----:B------:R-:W-:-:S04]  /*0aa0*/  IMAD.MOV.U32 R12, RZ, RZ, R11 ;  /* 0x000000ffff0c7224 */ /* 0x000fc800078e000b */
[----:B------:R-:W-:-:S08]  /*0ab0*/  IMAD.WIDE.U32.X R8, R15, R25, R12, P0 ;  /* 0x000000190f087225 */ /* 0x000fd000000e040c */
.L_x_9:
[----:B------:R-:W0:Y:S01]  /*0ac0*/  LDC.64 R24, c[0x0][0x640] ;  /* 0x00019000ff187b82 */ /* 0x000e220000000a00 */
[-CC-:B------:R-:W-:Y:S01]  /*0ad0*/  SHF.R.U64 R139, R8, R0.reuse, R9.reuse ;  /* 0x00000000088b7219 */ /* 0x180fe20000001209 */
[----:B------:R-:W-:Y:S01]  /*0ae0*/  IMAD R30, R7, R21, R4 ;  /* 0x00000015071e7224 */ /* 0x000fe200078e0204 */
[----:B------:R-:W-:Y:S01]  /*0af0*/  SHF.R.U32.HI R0, RZ, R0, R9 ;  /* 0x00000000ff007219 */ /* 0x000fe20000011609 */
[----:B------:R-:W-:Y:S01]  /*0b00*/  IMAD.MOV.U32 R21, RZ, RZ, 0x1 ;  /* 0x00000001ff157424 */ /* 0x000fe200078e00ff */
[----:B------:R-:W-:-:S03]  /*0b10*/  IADD3 R5, P0, RZ, -R139, RZ ;  /* 0x8000008bff057210 */ /* 0x000fc60007f1e0ff */
[----:B------:R-:W1:Y:S02]  /*0b20*/  LDC R6, c[0x0][0x618] ;  /* 0x00018600ff067b82 */ /* 0x000e640000000800 */
[----:B------:R-:W-:-:S04]  /*0b30*/  IMAD.X R9, RZ, RZ, ~R0, P0 ;  /* 0x000000ffff097224 */ /* 0x000fc800000e0e00 */
[-C--:B------:R-:W-:Y:S02]  /*0b40*/  IMAD R0, R9, R26.reuse, RZ ;  /* 0x0000001a09007224 */ /* 0x080fe400078e02ff */
[----:B------:R-:W2:Y:S01]  /*0b50*/  LDC R11, c[0x0][0x608] ;  /* 0x00018200ff0b7b82 */ /* 0x000ea20000000800 */
[----:B------:R-:W-:-:S04]  /*0b60*/  IMAD.WIDE.U32 R8, R5, R26, R16 ;  /* 0x0000001a05087225 */ /* 0x000fc800078e0010 */
[----:B------:R-:W-:-:S03]  /*0b70*/  IMAD R5, R5, R27, R0 ;  /* 0x0000001b05057224 */ /* 0x000fc600078e0200 */
[----:B------:R-:W3:Y:S01]  /*0b80*/  LDC R12, c[0x0][0x658] ;  /* 0x00019600ff0c7b82 */ /* 0x000ee20000000800 */
[----:B0-----:R-:W-:Y:S01]  /*0b90*/  ISETP.NE.U32.AND P0, PT, R24, RZ, PT ;  /* 0x000000ff1800720c */ /* 0x001fe20003f05070 */
[----:B------:R-:W-:Y:S02]  /*0ba0*/  IMAD.IADD R5, R9, 0x1, R5 ;  /* 0x0000000109057824 */ /* 0x000fe400078e0205 */
[----:B------:R-:W-:Y:S01]  /*0bb0*/  IMAD.MOV.U32 R9, RZ, RZ, -0x1 ;  /* 0xffffffffff097424 */ /* 0x000fe200078e00ff */
[----:B------:R-:W-:-:S03]  /*0bc0*/  ISETP.NE.AND.EX P0, PT, R25, RZ, PT, P0 ;  /* 0x000000ff1900720c */ /* 0x000fc60003f05300 */
[----:B------:R-:W0:Y:S01]  /*0bd0*/  LDC R15, c[0x0][0x600] ;  /* 0x00018000ff0f7b82 */ /* 0x000e220000000800 */
[-CC-:B-1----:R-:W-:Y:S02]  /*0be0*/  SHF.R.U64 R13, R8, R6.reuse, R5.reuse ;  /* 0x00000006080d7219 */ /* 0x182fe40000001205 */
[----:B------:R-:W-:-:S05]  /*0bf0*/  SHF.R.U32.HI R0, RZ, R6, R5 ;  /* 0x00000006ff007219 */ /* 0x000fca0000011605 */
[----:B------:R-:W1:Y:S01]  /*0c00*/  LDC R14, c[0x0][0x648] ;  /* 0x00019200ff0e7b82 */ /* 0x000e620000000800 */
[-CC-:B--2---:R-:W-:Y:S02]  /*0c10*/  SHF.R.U64 R27, R13, R11.reuse, R0.reuse ;  /* 0x0000000b0d1b7219 */ /* 0x184fe40000001200 */
[----:B------:R-:W-:-:S05]  /*0c20*/  SHF.R.U32.HI R5, RZ, R11, R0 ;  /* 0x0000000bff057219 */ /* 0x000fca0000011600 */
[----:B------:R-:W2:Y:S01]  /*0c30*/  LDC R20, c[0x0][0x638] ;  /* 0x00018e00ff147b82 */ /* 0x000ea20000000800 */
[-CC-:B---3--:R-:W-:Y:S02]  /*0c40*/  SHF.R.U64 R28, R27, R12.reuse, R5.reuse ;  /* 0x0000000c1b1c7219 */ /* 0x188fe40000001205 */
[-C--:B------:R-:W-:Y:S02]  /*0c50*/  SHF.L.U32 R0, R9, R12.reuse, RZ ;  /* 0x0000000c09007219 */ /* 0x080fe400000006ff */
[----:B------:R-:W-:Y:S01]  /*0c60*/  SHF.R.U32.HI R5, RZ, R12, R5 ;  /* 0x0000000cff057219 */ /* 0x000fe20000011605 */
[----:B------:R-:W-:Y:S01]  /*0c70*/  IMAD.MOV.U32 R4, RZ, RZ, R28 ;  /* 0x000000ffff047224 */ /* 0x000fe200078e001c */
[----:B------:R-:W-:Y:S01]  /*0c80*/  LOP3.LUT R10, RZ, R0, RZ, 0x33, !PT ;  /* 0x00000000ff0a7212 */ /* 0x000fe200078e33ff */
[----:B------:R-:W3:Y:S01]  /*0c90*/  LDC R26, c[0x0][0x610] ;  /* 0x00018400ff1a7b82 */ /* 0x000ee20000000800 */
[----:B------:R-:W-:Y:S05]  /*0ca0*/  @!P0 BRA `(.L_x_10) ;  /* 0x0000000000288947 */ /* 0x000fea0003800000 */
[----:B------:R-:W4:Y:S02]  /*0cb0*/  LDC R9, c[0x0][0x64c] ;  /* 0x00019300ff097b82 */ /* 0x000f240000000800 */
[----:B----4-:R-:W-:-:S05]  /*0cc0*/  IADD3 R9, P0, R28, R9, RZ ;  /* 0x000000091c097210 */ /* 0x010fca0007f1e0ff */
        /* <DEDUP_REMOVED lines=8> */
.L_x_10:
[----:B-1----:R-:W-:Y:S01]  /*0d50*/  SHF.R.U64 R4, R4, R14, R5 ;  /* 0x0000000e04047219 */ /* 0x002fe20000001205 */
[----:B0-----:R-:W-:Y:S01]  /*0d60*/  VIADD R6, R15, 0xffffffff ;  /* 0xffffffff0f067836 */ /* 0x001fe20000000000 */
[----:B------:R-:W-:Y:S02]  /*0d70*/  SHF.L.U32 R0, R21, R12, RZ ;  /* 0x0000000c15007219 */ /* 0x000fe400000006ff */
[----:B------:R-:W-:Y:S01]  /*0d80*/  LOP3.LUT R5, R27, R10, RZ, 0xc0, !PT ;  /* 0x0000000a1b057212 */ /* 0x000fe200078ec0ff */
[----:B------:R-:W-:Y:S01]  /*0d90*/  IMAD.MOV R7, RZ, RZ, -R4 ;  /* 0x000000ffff077224 */ /* 0x000fe200078e0a04 */
[----:B------:R-:W-:Y:S02]  /*0da0*/  SEL R3, R3, R30, !P1 ;  /* 0x0000001e03037207 */ /* 0x000fe40004800000 */
[----:B------:R-:W-:Y:S01]  /*0db0*/  LOP3.LUT R6, R13, R6, RZ, 0xc0, !PT ;  /* 0x000000060d067212 */ /* 0x000fe200078ec0ff */
[----:B------:R-:W-:Y:S02]  /*0dc0*/  IMAD R4, R0, R4, R5 ;  /* 0x0000000400047224 */ /* 0x000fe400078e0205 */
[----:B--2---:R-:W-:-:S02]  /*0dd0*/  IMAD R0, R7, R20, R28 ;  /* 0x0000001407007224 */ /* 0x004fc400078e021c */
[----:B---3--:R-:W-:Y:S02]  /*0de0*/  IMAD R3, R4, R26, R3 ;  /* 0x0000001a04037224 */ /* 0x008fe400078e0203 */
[----:B------:R-:W-:Y:S02]  /*0df0*/  IMAD R140, R0, R15, R6 ;  /* 0x0000000f008c7224 */ /* 0x000fe400078e0206 */
[----:B------:R-:W-:-:S03]  /*0e00*/  IMAD.MOV.U32 R4, RZ, RZ, 0x1 ;  /* 0x00000001ff047424 */ /* 0x000fc600078e00ff */
[----:B------:R-:W-:Y:S02]  /*0e10*/  SEL R141, R140, R3, !P1 ;  /* 0x000000038c8d7207 */ /* 0x000fe40004800000 */
[----:B------:R-:W-:Y:S02]  /*0e20*/  PRMT R0, R4, 0x7610, R0 ;  /* 0x0000761004007816 */ /* 0x000fe40000000000 */
[----:B------:R-:W-:-:S07]  /*0e30*/  SEL R140, R3, R140, !P1 ;  /* 0x0000008c038c7207 */ /* 0x000fce0004800000 */
.L_x_8:
[----:B------:R-:W-:-:S08]  /*0e40*/  NOP ;  /* 0x0000000000007918 */ /* 0x000fd00000000000 */
[----:B------:R-:W0:Y:S02]  /*0e50*/  USETMAXREG.TRY_ALLOC.CTAPOOL UP0, 0xe8 ;  /* 0x000000e8000079c8 */ /* 0x000e240008000600 */
[----:B0-----:R-:W-:-:S13]  /*0e60*/  PLOP3.LUT P0, PT, PT, PT, UP0, 0x80, 0x0 ;  /* 0x000000000000781c */ /* 0x001fda0003f0f008 */
[----:B------:R-:W-:Y:S05]  /*0e70*/  @!P0 BRA `(.L_x_8) ;  /* 0xfffffffc00f08947 */ /* 0x000fea000383ffff */
[----:B------:R-:W-:Y:S01]  /*0e80*/  ULDC.64 UR4, c[0x0][0x598] ;  /* 0x0001660000047ab9 */ /* 0x000fe20000000a00 */
[----:B------:R-:W-:Y:S01]  /*0e90*/  ULDC.64 UR36, c[0x0][0x208] ;  /* 0x0000820000247ab9 */ /* 0x000fe20000000a00 */
[----:B------:R-:W-:-:S04]  /*0ea0*/  ISETP.NE.U32.AND P0, PT, RZ, UR4, PT ;  /* 0x00000004ff007c0c */ /* 0x000fc8000bf05070 */
[----:B------:R-:W-:-:S13]  /*0eb0*/  ISETP.NE.AND.EX P0, PT, RZ, UR5, PT, P0 ;  /* 0x00000005ff007c0c */ /* 0x000fda000bf05300 */
[----:B------:R-:W-:Y:S05]  /*0ec0*/  @!P0 BRA `(.L_x_11) ;  /* 0x00000000001c8947 */ /* 0x000fea0003800000 */
[----:B------:R-:W0:Y:S02]  /*0ed0*/  LDC.64 R4, c[0x0][0x598] ;  /* 0x00016600ff047b82 */ /* 0x000e240000000a00 */
[----:B0-----:R-:W2:Y:S02]  /*0ee0*/  LDG.E.64 R4, desc[UR36][R4.64] ;  /* 0x0000002404047981 */ /* 0x001ea4000c1e1b00 */
[----:B--2---:R-:W-:-:S04]  /*0ef0*/  ISETP.NE.U32.AND P0, PT, R4, RZ, PT ;  /* 0x000000ff0400720c */ /* 0x004fc80003f05070 */
[----:B------:R-:W-:-:S13]  /*0f00*/  ISETP.NE.AND.EX P0, PT, R5, RZ, PT, P0 ;  /* 0x000000ff0500720c */ /* 0x000fda0003f05300 */
[----:B------:R-:W-:Y:S05]  /*0f10*/  @!P0 BRA `(.L_x_11) ;  /* 0x0000000000088947 */ /* 0x000fea0003800000 */
[----:B------:R0:W5:Y:S01]  /*0f20*/  LD.E R136, desc[UR36][R4.64] ;  /* 0x0000002404887980 */ /* 0x000162000c101900 */
[----:B------:R-:W-:Y:S05]  /*0f30*/  BRA `(.L_x_12) ;  /* 0x0000000000247947 */ /* 0x000fea0003800000 */
.L_x_11:
[----:B------:R-:W-:Y:S02]  /*0f40*/  ULDC.64 UR4, c[0x0][0x588] ;  /* 0x0001620000047ab9 */ /* 0x000fe40000000a00 */
[----:B------:R-:W-:-:S04]  /*0f50*/  ISETP.NE.U32.AND P0, PT, RZ, UR4, PT ;  /* 0x00000004ff007c0c */ /* 0x000fc8000bf05070 */
[----:B------:R-:W-:-:S13]  /*0f60*/  ISETP.NE.AND.EX P0, PT, RZ, UR5, PT, P0 ;  /* 0x00000005ff007c0c */ /* 0x000fda000bf05300 */
[----:B------:R-:W-:Y:S05]  /*0f70*/  @!P0 BRA `(.L_x_13) ;  /* 0x00000000000c8947 */ /* 0x000fea0003800000 */
[----:B------:R-:W0:Y:S02]  /*0f80*/  LDC.64 R136, c[0x0][0x588] ;  /* 0x00016200ff887b82 */ /* 0x000e240000000a00 */
[----:B0-----:R1:W5:Y:S01]  /*0f90*/  LDG.E R136, desc[UR36][R136.64] ;  /* 0x0000002488887981 */ /* 0x001362000c1e1900 */
[----:B------:R-:W-:Y:S05]  /*0fa0*/  BRA `(.L_x_12) ;  /* 0x0000000000087947 */ /* 0x000fea0003800000 */
.L_x_13:
[----:B------:R-:W-:Y:S02]  /*0fb0*/  ULDC UR4, c[0x0][0x580] ;  /* 0x0001600000047ab9 */ /* 0x000fe40000000800 */
[----:B------:R-:W-:-:S07]  /*0fc0*/  IMAD.U32 R136, RZ, RZ, UR4 ;  /* 0x00000004ff887e24 */ /* 0x000fce000f8e00ff */
.L_x_12:
[----:B------:R-:W-:Y:S02]  /*0fd0*/  ULDC.64 UR4, c[0x0][0x5a0] ;  /* 0x0001680000047ab9 */ /* 0x000fe40000000a00 */
[----:B------:R-:W-:-:S04]  /*0fe0*/  ISETP.NE.U32.AND P0, PT, RZ, UR4, PT ;  /* 0x00000004ff007c0c */ /* 0x000fc8000bf05070 */
[----:B------:R-:W-:-:S13]  /*0ff0*/  ISETP.NE.AND.EX P0, PT, RZ, UR5, PT, P0 ;  /* 0x00000005ff007c0c */ /* 0x000fda000bf05300 */
[----:B------:R-:W-:Y:S05]  /*1000*/  @!P0 BRA `(.L_x_14) ;  /* 0x00000000001c8947 */ /* 0x000fea0003800000 */
[----:B0-----:R-:W0:Y:S02]  /*1010*/  LDC.64 R4, c[0x0][0x5a0] ;  /* 0x00016800ff047b82 */ /* 0x001e240000000a00 */
[----:B0-----:R-:W2:Y:S02]  /*1020*/  LDG.E.64 R4, desc[UR36][R4.64] ;  /* 0x0000002404047981 */ /* 0x001ea4000c1e1b00 */
[----:B--2---:R-:W-:-:S04]  /*1030*/  ISETP.NE.U32.AND P0, PT, R4, RZ, PT ;  /* 0x000000ff0400720c */ /* 0x004fc80003f05070 */
[----:B------:R-:W-:-:S13]  /*1040*/  ISETP.NE.AND.EX P0, PT, R5, RZ, PT, P0 ;  /* 0x000000ff0500720c */ /* 0x000fda0003f05300 */
[----:B------:R-:W-:Y:S05]  /*1050*/  @!P0 BRA `(.L_x_14) ;  /* 0x0000000000088947 */ /* 0x000fea0003800000 */
[----:B-1----:R0:W5:Y:S01]  /*1060*/  LD.E R137, desc[UR36][R4.64] ;  /* 0x0000002404897980 */ /* 0x002162000c101900 */
[----:B------:R-:W-:Y:S05]  /*1070*/  BRA `(.L_x_15) ;  /* 0x0000000000247947 */ /* 0x000fea0003800000 */
.L_x_14:
[----:B------:R-:W-:Y:S02]  /*1080*/  ULDC.64 UR4, c[0x0][0x590] ;  /* 0x0001640000047ab9 */ /* 0x000fe40000000a00 */
[----:B------:R-:W-:-:S04]  /*1090*/  ISETP.NE.U32.AND P0, PT, RZ, UR4, PT ;  /* 0x00000004ff007c0c */ /* 0x000fc8000bf05070 */
[----:B------:R-:W-:-:S13]  /*10a0*/  ISETP.NE.AND.EX P0, PT, RZ, UR5, PT, P0 ;  /* 0x00000005ff007c0c */ /* 0x000fda000bf05300 */
[----:B------:R-:W-:Y:S05]  /*10b0*/  @!P0 BRA `(.L_x_16) ;  /* 0x00000000000c8947 */ /* 0x000fea0003800000 */
[----:B0-----:R-:W1:Y:S02]  /*10c0*/  LDC.64 R4, c[0x0][0x590] ;  /* 0x00016400ff047b82 */ /* 0x001e640000000a00 */
[----:B-1----:R1:W5:Y:S01]  /*10d0*/  LDG.E R137, desc[UR36][R4.64] ;  /* 0x0000002404897981 */ /* 0x002362000c1e1900 */
[----:B------:R-:W-:Y:S05]  /*10e0*/  BRA `(.L_x_15) ;  /* 0x0000000000087947 */ /* 0x000fea0003800000 */
.L_x_16:
[----:B------:R-:W-:Y:S02]  /*10f0*/  ULDC UR4, c[0x0][0x584] ;  /* 0x0001610000047ab9 */ /* 0x000fe40000000800 */
[----:B-1----:R-:W-:-:S07]  /*1100*/  IMAD.U32 R137, RZ, RZ, UR4 ;  /* 0x00000004ff897e24 */ /* 0x002fce000f8e00ff */
.L_x_15:
[----:B------:R-:W-:-:S13]  /*1110*/  LOP3.LUT P0, RZ, R0, 0xff, RZ, 0xc0, !PT ;  /* 0x000000ff00ff7812 */ /* 0x000fda000780c0ff */
[----:B------:R-:W-:Y:S05]  /*1120*/  @!P0 EXIT ;  /* 0x000000000000894d */ /* 0x000fea0003800000 */
[----:B------:R-:W-:Y:S01]  /*1130*/  ULDC UR4, c[0x0][0x28c] ;  /* 0x0000a30000047ab9 */ /* 0x000fe20000000800 */
[----:B------:R-:W-:Y:S01]  /*1140*/  LOP3.LUT R138, R19, 0x1, RZ, 0xfc, !PT ;  /* 0x00000001138a7812 */ /* 0x000fe200078efcff */
[----:B------:R-:W-:Y:S01]  /*1150*/  UIADD3 UR4, UR4, 0x7f, URZ ;  /* 0x0000007f04047890 */ /* 0x000fe2000fffe03f */
[----:B------:R-:W-:Y:S01]  /*1160*/  UMOV UR38, URZ ;  /* 0x0000003f00267c82 */ /* 0x000fe20008000000 */
[----:B------:R-:W-:Y:S02]  /*1170*/  UMOV UR39, URZ ;  /* 0x0000003f00277c82 */ /* 0x000fe40008000000 */
[----:B------:R-:W-:-:S04]  /*1180*/  USHF.R.S32.HI UR5, URZ, 0x1f, UR4 ;  /* 0x0000001f3f057899 */ /* 0x000fc80008011404 */
[----:B------:R-:W-:-:S04]  /*1190*/  ULEA.HI UR5, UR5, UR4, URZ, 0x7 ;  /* 0x0000000405057291 */ /* 0x000fc8000f8f383f */
[----:B------:R-:W-:-:S12]  /*11a0*/  USHF.R.S32.HI UR40, URZ, 0x7, UR5 ;  /* 0x000000073f287899 */ /* 0x000fd80008011405 */
.L_x_258:
[----:B------:R-:W-:Y:S01]  /*11b0*/  LOP3.LUT R0, R18, 0x80, RZ, 0xc0, !PT ;  /* 0x0000008012007812 */ /* 0x000fe200078ec0ff */
[----:B--2---:R-:W2:Y:S01]  /*11c0*/  S2UR UR7, SR_CgaCtaId ;  /* 0x00000000000779c3 */ /* 0x004ea20000008800 */
[----:B------:R-:W-:Y:S02]  /*11d0*/  UMOV UR6, 0x400 ;  /* 0x0000040000067882 */ /* 0x000fe40000000000 */
[----:B------:R-:W-:-:S06]  /*11e0*/  SHF.R.U32.HI R0, RZ, 0x7, R0 ;  /* 0x00000007ff007819 */ /* 0x000fcc0000011600 */
[----:B---3--:R-:W3:Y:S01]  /*11f0*/  SHFL.IDX PT, R0, R0, RZ, 0x1f ;  /* 0x00001fff00007589 */ /* 0x008ee200000e0000 */
[----:B--2---:R-:W-:Y:S01]  /*1200*/  ULEA UR6, UR7, UR6, 0x18 ;  /* 0x0000000607067291 */ /* 0x004fe2000f8ec03f */
[----:B---3--:R-:W-:-:S13]  /*1210*/  R2UR UR4, R0 ;  /* 0x00000000000472ca */ /* 0x008fda00000e0000 */
[----:B------:R-:W-:-:S04]  /*1220*/  ULEA.HI UR5, UR4, UR4, URZ, 0x1 ;  /* 0x0000000404057291 */ /* 0x000fc8000f8f083f */
[----:B------:R-:W-:-:S04]  /*1230*/  ULOP3.LUT UR5, UR5, 0x7fffe, URZ, 0xc0, !UPT ;  /* 0x0007fffe05057892 */ /* 0x000fc8000f8ec03f */
[----:B------:R-:W-:-:S03]  /*1240*/  UIADD3 UR5, UR4, -UR5, URZ ;  /* 0x8000000504057290 */ /* 0x000fc6000fffe03f */
[----:B------:R-:W-:Y:S01]  /*1250*/  ULDC UR4, c[0x0][0x28c] ;  /* 0x0000a30000047ab9 */ /* 0x000fe20000000800 */
[----:B------:R-:W-:Y:S01]  /*1260*/  ULEA UR5, UR5, UR6, 0xd ;  /* 0x0000000605057291 */ /* 0x000fe2000f8e683f */
[----:B------:R-:W-:-:S03]  /*1270*/  ISETP.LT.AND P0, PT, RZ, UR4, PT ;  /* 0x00000004ff007c0c */ /* 0x000fc6000bf01270 */
[----:B------:R-:W-:-:S04]  /*1280*/  UIADD3 UR5, UR5, 0x100, URZ ;  /* 0x0000010005057890 */ /* 0x000fc8000fffe03f */
[----:B------:R-:W-:-:S04]  /*1290*/  USHF.R.U32.HI UR5, URZ, 0x4, UR5 ;  /* 0x000000043f057899 */ /* 0x000fc80008011605 */
[----:B------:R-:W-:Y:S02]  /*12a0*/  ULOP3.LUT UR41, UR5, 0x3fff, URZ, 0xc0, !UPT ;  /* 0x00003fff05297892 */ /* 0x000fe4000f8ec03f */
[----:B-1--4-:R-:W-:Y:S10]  /*12b0*/  @P0 BRA `(.L_x_17) ;  /* 0x0000000000400947 */ /* 0x012ff40003800000 */
[----:B------:R-:W-:Y:S01]  /*12c0*/  MOV R0, 0x0 ;  /* 0x0000000000007802 */ /* 0x000fe20000000f00 */
[----:B------:R-:W-:Y:S01]  /*12d0*/  ULDC.64 UR4, c[0x4][0x68] ;  /* 0x01001a0000047ab9 */ /* 0x000fe20000000a00 */
[----:B------:R-:W-:Y:S01]  /*12e0*/  ULDC.64 UR6, c[0x4][0x8] ;  /* 0x0100020000067ab9 */ /* 0x000fe20000000a00 */
[----:B01----:R-:W-:Y:S01]  /*12f0*/  IMAD.U32 R4, RZ, RZ, UR4 ;  /* 0x00000004ff047e24 */ /* 0x003fe2000f8e00ff */
[----:B------:R0:W1:Y:S01]  /*1300*/  LDC.64 R14, c[0x4][R0] ;  /* 0x01000000000e7b82 */ /* 0x0000620000000a00 */
[----:B------:R-:W-:Y:S01]  /*1310*/  IMAD.U32 R5, RZ, RZ, UR5 ;  /* 0x00000005ff057e24 */ /* 0x000fe2000f8e00ff */
[----:B------:R-:W-:Y:S01]  /*1320*/  ULDC.64 UR4, c[0x4][0x70] ;  /* 0x01001c0000047ab9 */ /* 0x000fe20000000a00 */
[----:B------:R-:W-:Y:S02]  /*1330*/  IMAD.U32 R10, RZ, RZ, UR6 ;  /* 0x00000006ff0a7e24 */ /* 0x000fe4000f8e00ff */
[----:B------:R-:W-:Y:S02]  /*1340*/  IMAD.U32 R6, RZ, RZ, UR4 ;  /* 0x00000004ff067e24 */ /* 0x000fe4000f8e00ff */
[----:B------:R-:W-:-:S02]  /*1350*/  IMAD.U32 R7, RZ, RZ, UR5 ;  /* 0x00000005ff077e24 */ /* 0x000fc4000f8e00ff */
[----:B------:R-:W-:Y:S02]  /*1360*/  IMAD.U32 R11, RZ, RZ, UR7 ;  /* 0x00000007ff0b7e24 */ /* 0x000fe4000f8e00ff */
[----:B------:R-:W-:Y:S02]  /*1370*/  IMAD.MOV.U32 R8, RZ, RZ, 0x1e1 ;  /* 0x000001e1ff087424 */ /* 0x000fe400078e00ff */
[----:B------:R-:W-:Y:S02]  /*1380*/  IMAD.MOV.U32 R12, RZ, RZ, 0x1 ;  /* 0x00000001ff0c7424 */ /* 0x000fe400078e00ff */
[----:B0-----:R-:W-:-:S07]  /*1390*/  IMAD.MOV.U32 R13, RZ, RZ, RZ ;  /* 0x000000ffff0d7224 */ /* 0x001fce00078e00ff */
[----:B------:R-:W-:-:S07]  /*13a0*/  LEPC R20, `(.L_x_17) ;  /* 0x000000001014794e */ /* 0x000fce0000000000 */
[----:B-1---5:R-:W-:Y:S05]  /*13b0*/  CALL.ABS.NOINC R14 ;  /* 0x000000000e007343 */ /* 0x022fea0003c00000 */
.L_x_17:
[----:B------:R-:W-:-:S13]  /*13c0*/  ISETP.NE.AND P0, PT, R138, 0x3, PT ;  /* 0x000000038a00780c */ /* 0x000fda0003f05270 */
[----:B------:R-:W-:Y:S05]  /*13d0*/  @!P0 BRA `(.L_x_18) ;  /* 0x0000000000048947 */ /* 0x000fea0003800000 */
[----:B------:R-:W-:Y:S01]  /*13e0*/  BPT.TRAP 0x1 ;  /* 0x000000040000795c */ /* 0x000fe20000300000 */
.L_x_18:
[----:B------:R-:W2:Y:S01]  /*13f0*/  S2UR UR5, SR_CgaCtaId ;  /* 0x00000000000579c3 */ /* 0x000ea20000008800 */
[----:B------:R-:W-:Y:S01]  /*1400*/  UMOV UR4, 0x400 ;  /* 0x0000040000047882 */ /* 0x000fe20000000000 */
[----:B------:R-:W-:Y:S02]  /*1410*/  IMAD.U32 R0, RZ, RZ, UR38 ;  /* 0x00000026ff007e24 */ /* 0x000fe4000f8e00ff */
[----:B------:R-:W-:-:S03]  /*1420*/  IMAD.U32 R3, RZ, RZ, UR39 ;  /* 0x00000027ff037e24 */ /* 0x000fc6000f8e00ff */
[----:B------:R-:W-:Y:S01]  /*1430*/  SHF.L.U32 R0, R0, 0x1f, RZ ;  /* 0x0000001f00007819 */ /* 0x000fe200000006ff */
[----:B--2---:R-:W-:-:S06]  /*1440*/  ULEA UR4, UR5, UR4, 0x18 ;  /* 0x0000000405047291 */ /* 0x004fcc000f8ec03f */
[----:B------:R-:W-:-:S04]  /*1450*/  IMAD.U32 R6, RZ, RZ, UR4 ;  /* 0x00000004ff067e24 */ /* 0x000fc8000f8e00ff */
[----:B------:R-:W-:-:S04]  /*1460*/  IMAD R3, R3, 0x8, R6 ;  /* 0x0000000803037824 */ /* 0x000fc800078e0206 */
[----:B------:R2:W3:Y:S01]  /*1470*/  SYNCS.PHASECHK.TRANS64.TRYWAIT P1, [R3+URZ], R0 ;  /* 0x00000000030075a7 */ /* 0x0004e2000802017f */
[----:B------:R-:W-:Y:S05]  /*1480*/  @!P0 BRA `(.L_x_19) ;  /* 0x0000000000048947 */ /* 0x000fea0003800000 */
[----:B------:R-:W-:Y:S01]  /*1490*/  BPT.TRAP 0x1 ;  /* 0x000000040000795c */ /* 0x000fe20000300000 */
.L_x_19:
[----:B---3--:R-:W-:Y:S05]  /*14a0*/  @P1 BRA `(.L_x_20) ;  /* 0x0000000000081947 */ /* 0x008fea0003800000 */
[----:B------:R-:W3:Y:S02]  /*14b0*/  SYNCS.PHASECHK.TRANS64.TRYWAIT P1, [R3+URZ], R0 ;  /* 0x00000000030075a7 */ /* 0x000ee4000802017f */
[----:B---3--:R-:W-:Y:S05]  /*14c0*/  @!P1 BRA `(.L_x_21) ;  /* 0x000000c000cc9947 */ /* 0x008fea0003800000 */
.L_x_20:
[----:B------:R-:W-:-:S04]  /*14d0*/  UISETP.LT.AND UP0, UPT, UR40, 0x1, UPT ;  /* 0x000000012800788c */ /* 0x000fc8000bf01270 */
[----:B------:R-:W-:-:S06]  /*14e0*/  USEL UR4, UR40, 0x1, UP0 ;  /* 0x0000000128047887 */ /* 0x000fcc0008000000 */
[----:B--23--:R-:W-:Y:S01]  /*14f0*/  IMAD.U32 R0, RZ, RZ, UR4 ;  /* 0x00000004ff007e24 */ /* 0x00cfe2000f8e00ff */
[----:B------:R-:W-:Y:S05]  /*1500*/  WARPSYNC.ALL ;  /* 0x0000000000007948 */ /* 0x000fea0003800000 */
[----:B------:R-:W-:-:S04]  /*1510*/  IADD3 R0, -R0, UR40, RZ ;  /* 0x0000002800007c10 */ /* 0x000fc8000fffe1ff */
[----:B------:R-:W-:Y:S02]  /*1520*/  ISETP.GE.AND P1, PT, R0, 0x1, PT ;  /* 0x000000010000780c */ /* 0x000fe40003f26270 */
[----:B------:R-:W-:Y:S01]  /*1530*/  R2UR UR5, R6 ;  /* 0x00000000060572ca */ /* 0x000fe200000e0000 */
[----:B------:R-:W-:Y:S01]  /*1540*/  ULOP3.LUT UR4, UR41, 0x10000, URZ, 0xfc, !UPT ;  /* 0x0001000029047892 */ /* 0x000fe2000f8efc3f */
[----:B------:R-:W-:Y:S01]  /*1550*/  WARPGROUP.ARRIVE ;  /* 0x00000000000079c5 */ /* 0x000fe20000000000 */
[----:B------:R-:W-:Y:S01]  /*1560*/  UMOV UR9, 0x40000040 ;  /* 0x4000004000097882 */ /* 0x000fe20000000000 */
[----:B------:R-:W-:Y:S01]  /*1570*/  UMOV UR11, 0x40000040 ;  /* 0x40000040000b7882 */ /* 0x000fe20000000000 */
[----:B------:R-:W-:Y:S01]  /*1580*/  ULEA UR8, UR39, UR4, 0xb ;  /* 0x0000000427087291 */ /* 0x000fe2000f8e583f */
[----:B------:R-:W-:Y:S01]  /*1590*/  UMOV UR21, UR9 ;  /* 0x0000000900157c82 */ /* 0x000fe20008000000 */
[----:B------:R-:W-:Y:S01]  /*15a0*/  UMOV UR23, 0x40000040 ;  /* 0x4000004000177882 */ /* 0x000fe20000000000 */
[----:B------:R-:W-:Y:S01]  /*15b0*/  UMOV UR25, UR9 ;  /* 0x0000000900197c82 */ /* 0x000fe20008000000 */
[----:B------:R-:W-:Y:S01]  /*15c0*/  UMOV UR27, 0x40000040 ;  /* 0x40000040001b7882 */ /* 0x000fe20000000000 */
[----:B------:R-:W-:-:S02]  /*15d0*/  UMOV UR17, UR9 ;  /* 0x0000000900117c82 */ /* 0x000fc40008000000 */
[----:B------:R-:W-:Y:S01]  /*15e0*/  UMOV UR20, UR8 ;  /* 0x0000000800147c82 */ /* 0x000fe20008000000 */
[----:B------:R-:W-:Y:S01]  /*15f0*/  UIADD3 UR5, UR5, 0x10100, URZ ;  /* 0x0001010005057890 */ /* 0x000fe2000fffe03f */
[----:B------:R-:W-:Y:S01]  /*1600*/  UMOV UR24, UR8 ;  /* 0x0000000800187c82 */ /* 0x000fe20008000000 */
[----:B------:R-:W-:Y:S02]  /*1610*/  UMOV UR16, UR8 ;  /* 0x0000000800107c82 */ /* 0x000fe40008000000 */
[----:B------:R-:W-:Y:S01]  /*1620*/  USHF.R.U32.HI UR5, URZ, 0x4, UR5 ;  /* 0x000000043f057899 */ /* 0x000fe20008011605 */
[----:B------:R-:W-:Y:S01]  /*1630*/  UMOV UR19, 0x40000040 ;  /* 0x4000004000137882 */ /* 0x000fe20000000000 */
[----:B------:R-:W-:Y:S02]  /*1640*/  UMOV UR12, UR8 ;  /* 0x00000008000c7c82 */ /* 0x000fe40008000000 */
[----:B------:R-:W-:Y:S01]  /*1650*/  ULOP3.LUT UR5, UR5, 0x3fff, URZ, 0xc0, !UPT ;  /* 0x00003fff05057892 */ /* 0x000fe2000f8ec03f */
[----:B------:R-:W-:Y:S01]  /*1660*/  UMOV UR13, UR9 ;  /* 0x00000009000d7c82 */ /* 0x000fe20008000000 */
[----:B------:R-:W-:-:S02]  /*1670*/  UMOV UR15, 0x40000040 ;  /* 0x40000040000f7882 */ /* 0x000fc40000000000 */
[----:B------:R-:W-:-:S04]  /*1680*/  ULOP3.LUT UR5, UR5, 0x10000, URZ, 0xfc, !UPT ;  /* 0x0001000005057892 */ /* 0x000fc8000f8efc3f */
[----:B------:R-:W-:-:S04]  /*1690*/  UIMAD UR6, UR39, 0xe00, UR5 ;  /* 0x00000e00270678a4 */ /* 0x000fc8000f8e0205 */
[----:B------:R-:W-:Y:S02]  /*16a0*/  UIADD3 UR22, UR6, 0x100, URZ ;  /* 0x0000010006167890 */ /* 0x000fe4000fffe03f */
[----:B------:R-:W-:Y:S02]  /*16b0*/  UIADD3 UR26, UR6, 0x200, URZ ;  /* 0x00000200061a7890 */ /* 0x000fe4000fffe03f */
[----:B------:R-:W-:Y:S01]  /*16c0*/  UMOV UR10, UR6 ;  /* 0x00000006000a7c82 */ /* 0x000fe20008000000 */
[----:B------:R-:W-:Y:S01]  /*16d0*/  UIADD3 UR18, UR6, 0x300, URZ ;  /* 0x0000030006127890 */ /* 0x000fe2000fffe03f */
[----:B------:R-:W-:Y:S01]  /*16e0*/  HGMMA.64x32x16.F32.BF16 R120, gdesc[UR8], RZ, !UPT, gsb0 ;  /* 0x00600000087879f0 */ /* 0x000fe2000c0018ff */
[----:B------:R-:W-:Y:S02]  /*16f0*/  UIADD3 UR14, UR6, 0x400, URZ ;  /* 0x00000400060e7890 */ /* 0x000fe4000fffe03f */
[----:B------:R-:W-:Y:S02]  /*1700*/  UIADD3 UR7, UR6, 0x500, URZ ;  /* 0x0000050006077890 */ /* 0x000fe4000fffe03f */
[----:B------:R-:W-:Y:S01]  /*1710*/  UIADD3 UR10, UR6, 0x600, URZ ;  /* 0x00000600060a7890 */ /* 0x000fe2000fffe03f */
[----:B------:R-:W-:Y:S01]  /*1720*/  UMOV UR11, 0x40000040 ;  /* 0x40000040000b7882 */ /* 0x000fe20000000000 */
[----:B------:R-:W-:-:S02]  /*1730*/  WARPGROUP.DEPBAR.LE gsb0, 0x0 ;  /* 0x00008000000079c5 */ /* 0x000fc40000010000 */
[----:B------:R-:W-:-:S06]  /*1740*/  WARPGROUP.ARRIVE ;  /* 0x00000000000079c5 */ /* 0x000fcc0000000000 */
[----:B------:R-:W-:Y:S01]  /*1750*/  HGMMA.64x32x16.F32.BF16 R104, gdesc[UR20], RZ, !UPT, gsb0 ;  /* 0x00600000146879f0 */ /* 0x000fe2000c0018ff */
[----:B------:R-:W-:Y:S01]  /*1760*/  UIADD3 UR22, UR6, 0x202, URZ ;  /* 0x0000020206167890 */ /* 0x000fe2000fffe03f */
[----:B------:R-:W-:Y:S01]  /*1770*/  UMOV UR23, 0x40000040 ;  /* 0x4000004000177882 */ /* 0x000fe20000000000 */
[----:B------:R-:W-:Y:S02]  /*1780*/  WARPGROUP.DEPBAR.LE gsb0, 0x0 ;  /* 0x00008000000079c5 */ /* 0x000fe40000010000 */
        /* <DEDUP_REMOVED lines=12> */
[----:B------:R-:W-:Y:S01]  /*1850*/  UMOV UR12, UR8 ;  /* 0x00000008000c7c82 */ /* 0x000fe20008000000 */
[----:B------:R-:W-:Y:S01]  /*1860*/  UMOV UR13, UR9 ;  /* 0x00000009000d7c82 */ /* 0x000fe20008000000 */
[----:B------:R-:W-:Y:S01]  /*1870*/  UMOV UR14, UR7 ;  /* 0x00000007000e7c82 */ /* 0x000fe20008000000 */
[----:B------:R-:W-:Y:S01]  /*1880*/  UMOV UR15, 0x40000040 ;  /* 0x40000040000f7882 */ /* 0x000fe20000000000 */
[----:B------:R-:W-:Y:S01]  /*1890*/  UIADD3 UR7, UR6, 0x502, URZ ;  /* 0x0000050206077890 */ /* 0x000fe2000fffe03f */
[----:B------:R-:W-:Y:S02]  /*18a0*/  WARPGROUP.DEPBAR.LE gsb0, 0x0 ;  /* 0x00008000000079c5 */ /* 0x000fe40000010000 */
[----:B------:R-:W-:-:S06]  /*18b0*/  WARPGROUP.ARRIVE ;  /* 0x00000000000079c5 */ /* 0x000fcc0000000000 */
[----:B------:R-:W-:Y:S01]  /*18c0*/  HGMMA.64x32x16.F32.BF16 R40, gdesc[UR12], RZ, !UPT, gsb0 ;  /* 0x006000000c2879f0 */ /* 0x000fe2000c0018ff */
[----:B------:R-:W-:Y:S01]  /*18d0*/  UMOV UR12, UR8 ;  /* 0x00000008000c7c82 */ /* 0x000fe20008000000 */
[----:B------:R-:W-:Y:S01]  /*18e0*/  UMOV UR13, UR9 ;  /* 0x00000009000d7c82 */ /* 0x000fe20008000000 */
[----:B------:R-:W-:Y:S01]  /*18f0*/  UMOV UR14, UR10 ;  /* 0x0000000a000e7c82 */ /* 0x000fe20008000000 */
[----:B------:R-:W-:Y:S01]  /*1900*/  UMOV UR15, 0x40000040 ;  /* 0x40000040000f7882 */ /* 0x000fe20000000000 */
[----:B------:R-:W-:Y:S02]  /*1910*/  UIADD3 UR9, UR6, 0x602, URZ ;  /* 0x0000060206097890 */ /* 0x000fe4000fffe03f */
[----:B------:R-:W-:Y:S01]  /*1920*/  UIADD3 UR10, UR6, 0x706, URZ ;  /* 0x00000706060a7890 */ /* 0x000fe2000fffe03f */
[----:B------:R-:W-:Y:S02]  /*1930*/  WARPGROUP.DEPBAR.LE gsb0, 0x0 ;  /* 0x00008000000079c5 */ /* 0x000fe40000010000 */
[----:B------:R-:W-:-:S06]  /*1940*/  WARPGROUP.ARRIVE ;  /* 0x00000000000079c5 */ /* 0x000fcc0000000000 */
[----:B------:R-:W-:Y:S01]  /*1950*/  HGMMA.64x32x16.F32.BF16 R24, gdesc[UR12], RZ, !UPT, gsb0 ;  /* 0x006000000c1879f0 */ /* 0x000fe2000c0018ff */
[----:B------:R-:W-:Y:S02]  /*1960*/  UIADD3 UR12, UR8, 0x2, URZ ;  /* 0x00000002080c7890 */ /* 0x000fe4000fffe03f */
[----:B------:R-:W-:Y:S01]  /*1970*/  UIADD3 UR14, UR6, 0x2, URZ ;  /* 0x00000002060e7890 */ /* 0x000fe2000fffe03f */
[----:B------:R-:W-:Y:S01]  /*1980*/  UMOV UR13, 0x40000040 ;  /* 0x40000040000d7882 */ /* 0x000fe20000000000 */
[----:B------:R-:W-:Y:S01]  /*1990*/  UMOV UR15, 0x40000040 ;  /* 0x40000040000f7882 */ /* 0x000fe20000000000 */
[----:B------:R-:W-:Y:S02]  /*19a0*/  UMOV UR25, UR13 ;  /* 0x0000000d00197c82 */ /* 0x000fe40008000000 */
[----:B------:R-:W-:Y:S01]  /*19b0*/  UMOV UR24, UR12 ;  /* 0x0000000c00187c82 */ /* 0x000fe20008000000 */
[----:B------:R-:W-:Y:S01]  /*19c0*/  UMOV UR20, UR12 ;  /* 0x0000000c00147c82 */ /* 0x000fe20008000000 */
[----:B------:R-:W-:Y:S01]  /*19d0*/  UMOV UR21, UR13 ;  /* 0x0000000d00157c82 */ /* 0x000fe20008000000 */
[----:B------:R-:W-:Y:S01]  /*19e0*/  UMOV UR16, UR12 ;  /* 0x0000000c00107c82 */ /* 0x000fe20008000000 */
[----:B------:R-:W-:Y:S01]  /*19f0*/  UMOV UR17, UR13 ;  /* 0x0000000d00117c82 */ /* 0x000fe20008000000 */
[----:B------:R-:W-:-:S02]  /*1a00*/  WARPGROUP.DEPBAR.LE gsb0, 0x0 ;  /* 0x00008000000079c5 */ /* 0x000fc40000010000 */
[----:B------:R-:W-:-:S06]  /*1a10*/  WARPGROUP.ARRIVE ;  /* 0x00000000000079c5 */ /* 0x000fcc0000000000 */
[----:B------:R-:W-:Y:S01]  /*1a20*/  HGMMA.64x32x16.F32.BF16 R120, gdesc[UR12], R120, gsb0 ;  /* 0x006000000c7879f0 */ /* 0x000fe20008001878 */
[----:B------:R-:W-:Y:S01]  /*1a30*/  UIADD3 UR14, UR6, 0x402, URZ ;  /* 0x00000402060e7890 */ /* 0x000fe2000fffe03f */
[----:B------:R-:W-:Y:S01]  /*1a40*/  UMOV UR15, 0x40000040 ;  /* 0x40000040000f7882 */ /* 0x000fe20000000000 */
[----:B------:R-:W-:Y:S02]  /*1a50*/  WARPGROUP.DEPBAR.LE gsb0, 0x0 ;  /* 0x00008000000079c5 */ /* 0x000fe40000010000 */
        /* <DEDUP_REMOVED lines=17> */
[----:B------:R-:W-:Y:S01]  /*1b70*/  UMOV UR14, UR7 ;  /* 0x00000007000e7c82 */ /* 0x000fe20008000000 */
[----:B------:R-:W-:Y:S01]  /*1b80*/  UMOV UR15, 0x40000040 ;  /* 0x40000040000f7882 */ /* 0x000fe20000000000 */
[----:B------:R-:W-:Y:S01]  /*1b90*/  UIADD3 UR7, UR6, 0x504, URZ ;  /* 0x0000050406077890 */ /* 0x000fe2000fffe03f */
        /* <DEDUP_REMOVED lines=199> */
[----:B------:R-:W-:Y:S01]  /*2810*/  UIADD3 UR8, UR8, 0x406, URZ ;  /* 0x0000040608087890 */ /* 0x000fe2000fffe03f */
[----:B------:R-:W-:-:S02]  /*2820*/  WARPGROUP.DEPBAR.LE gsb0, 0x0 ;  /* 0x00008000000079c5 */ /* 0x000fc40000010000 */
[----:B------:R-:W-:-:S06]  /*2830*/  WARPGROUP.ARRIVE ;  /* 0x00000000000079c5 */ /* 0x000fcc0000000000 */
[----:B------:R-:W-:Y:S01]  /*2840*/  HGMMA.64x32x16.F32.BF16 R120, gdesc[UR12], R120, gsb0 ;  /* 0x006000000c7879f0 */ /* 0x000fe20008001878 */
[----:B------:R-:W-:Y:S01]  /*2850*/  UIADD3 UR14, UR6, 0xb04, URZ ;  /* 0x00000b04060e7890 */ /* 0x000fe2000fffe03f */
[----:B------:R-:W-:Y:S01]  /*2860*/  UMOV UR15, 0x40000040 ;  /* 0x40000040000f7882 */ /* 0x000fe20000000000 */
[----:B------:R-:W-:Y:S02]  /*2870*/  WARPGROUP.DEPBAR.LE gsb0, 0x0 ;  /* 0x00008000000079c5 */ /* 0x000fe40000010000 */
[----:B------:R-:W-:-:S06]  /*2880*/  WARPGROUP.ARRIVE ;  /* 0x00000000000079c5 */ /* 0x000fcc0000000000 */
[----:B------:R-:W-:Y:S03]  /*2890*/  HGMMA.64x32x16.F32.BF16 R104, gdesc[UR24], R104, gsb0 ;  /* 0x00600000186879f0 */ /* 0x000fe60008001868 */
[----:B------:R-:W-:Y:S02]  /*28a0*/  WARPGROUP.DEPBAR.LE gsb0, 0x0 ;  /* 0x00008000000079c5 */ /* 0x000fe40000010000 */
[----:B------:R-:W-:-:S06]  /*28b0*/  WARPGROUP.ARRIVE ;  /* 0x00000000000079c5 */ /* 0x000fcc0000000000 */
[----:B------:R-:W-:Y:S01]  /*28c0*/  HGMMA.64x32x16.F32.BF16 R88, gdesc[UR20], R88, gsb0 ;  /* 0x00600000145879f0 */ /* 0x000fe20008001858 */
[----:B------:R-:W-:Y:S01]  /*28d0*/  UIADD3 UR22, UR6, 0x906, URZ ;  /* 0x0000090606167890 */ /* 0x000fe2000fffe03f */
[----:B------:R-:W-:Y:S01]  /*28e0*/  UMOV UR20, UR8 ;  /* 0x0000000800147c82 */ /* 0x000fe20008000000 */
[----:B------:R-:W-:Y:S01]  /*28f0*/  UMOV UR23, 0x40000040 ;  /* 0x4000004000177882 */ /* 0x000fe20000000000 */
        /* <DEDUP_REMOVED lines=17> */
[----:B------:R-:W-:Y:S02]  /*2a10*/  UMOV UR9, 0x40000040 ;  /* 0x4000004000097882 */ /* 0x000fe40000000000 */
[----:B------:R-:W-:Y:S01]  /*2a20*/  UMOV UR17, UR9 ;  /* 0x0000000900117c82 */ /* 0x000fe20008000000 */
[----:B------:R-:W-:Y:S01]  /*2a30*/  UMOV UR21, UR9 ;  /* 0x0000000900157c82 */ /* 0x000fe20008000000 */
[----:B------:R-:W-:Y:S02]  /*2a40*/  WARPGROUP.DEPBAR.LE gsb0, 0x0 ;  /* 0x00008000000079c5 */ /* 0x000fe40000010000 */
[----:B------:R-:W-:-:S06]  /*2a50*/  WARPGROUP.ARRIVE ;  /* 0x00000000000079c5 */ /* 0x000fcc0000000000 */
[----:B------:R-:W-:Y:S01]  /*2a60*/  HGMMA.64x32x16.F32.BF16 R24, gdesc[UR12], R24, gsb0 ;  /* 0x006000000c1879f0 */ /* 0x000fe20008001818 */
[----:B------:R-:W-:Y:S01]  /*2a70*/  UIADD3 UR14, UR6, 0xa06, URZ ;  /* 0x00000a06060e7890 */ /* 0x000fe2000fffe03f */
[----:B------:R-:W-:Y:S01]  /*2a80*/  UMOV UR12, UR8 ;  /* 0x00000008000c7c82 */ /* 0x000fe20008000000 */
[----:B------:R-:W-:Y:S01]  /*2a90*/  UMOV UR13, UR9 ;  /* 0x00000009000d7c82 */ /* 0x000fe20008000000 */
[----:B------:R-:W-:Y:S01]  /*2aa0*/  UMOV UR15, 0x40000040 ;  /* 0x40000040000f7882 */ /* 0x000fe20000000000 */
[----:B------:R-:W-:Y:S02]  /*2ab0*/  WARPGROUP.DEPBAR.LE gsb0, 0x0 ;  /* 0x00008000000079c5 */ /* 0x000fe40000010000 */
[----:B------:R-:W-:-:S06]  /*2ac0*/  WARPGROUP.ARRIVE ;  /* 0x00000000000079c5 */ /* 0x000fcc0000000000 */
[----:B------:R-:W-:Y:S01]  /*2ad0*/  HGMMA.64x32x16.F32.BF16 R120, gdesc[UR8], R120, gsb0 ;  /* 0x00600000087879f0 */ /* 0x000fe20008001878 */
[----:B------:R-:W-:Y:S01]  /*2ae0*/  UIADD3 UR10, UR6, 0xb06, URZ ;  /* 0x00000b06060a7890 */ /* 0x000fe2000fffe03f */
[----:B------:R-:W-:Y:S01]  /*2af0*/  UMOV UR11, 0x40000040 ;  /* 0x40000040000b7882 */ /* 0x000fe20000000000 */
[----:B------:R-:W-:Y:S01]  /*2b00*/  UIADD3 UR6, UR6, 0xd06, URZ ;  /* 0x00000d0606067890 */ /* 0x000fe2000fffe03f */
[----:B------:R-:W-:Y:S02]  /*2b10*/  WARPGROUP.DEPBAR.LE gsb0, 0x0 ;  /* 0x00008000000079c5 */ /* 0x000fe40000010000 */
[----:B------:R-:W-:-:S06]  /*2b20*/  WARPGROUP.ARRIVE ;  /* 0x00000000000079c5 */ /* 0x000fcc0000000000 */
[----:B------:R-:W-:Y:S03]  /*2b30*/  HGMMA.64x32x16.F32.BF16 R104, gdesc[UR16], R104, gsb0 ;  /* 0x00600000106879f0 */ /* 0x000fe60008001868 */
        /* <DEDUP_REMOVED lines=8> */
[----:B------:R-:W-:Y:S01]  /*2bc0*/  HGMMA.64x32x16.F32.BF16 R56, gdesc[UR8], R56, gsb0 ;  /* 0x00600000083879f0 */ /* 0x000fe20008001838 */
[----:B------:R-:W-:Y:S01]  /*2bd0*/  UMOV UR10, UR7 ;  /* 0x00000007000a7c82 */ /* 0x000fe20008000000 */
[----:B------:R-:W-:Y:S01]  /*2be0*/  UMOV UR11, 0x40000040 ;  /* 0x40000040000b7882 */ /* 0x000fe20000000000 */
[----:B------:R-:W-:Y:S02]  /*2bf0*/  WARPGROUP.DEPBAR.LE gsb0, 0x0 ;  /* 0x00008000000079c5 */ /* 0x000fe40000010000 */
[----:B------:R-:W-:-:S06]  /*2c00*/  WARPGROUP.ARRIVE ;  /* 0x00000000000079c5 */ /* 0x000fcc0000000000 */
[----:B------:R-:W-:Y:S01]  /*2c10*/  HGMMA.64x32x16.F32.BF16 R40, gdesc[UR8], R40, gsb0 ;  /* 0x00600000082879f0 */ /* 0x000fe20008001828 */
[----:B------:R-:W-:Y:S01]  /*2c20*/  UMOV UR10, UR6 ;  /* 0x00000006000a7c82 */ /* 0x000fe20008000000 */
[----:B------:R-:W-:Y:S01]  /*2c30*/  UMOV UR11, 0x40000040 ;  /* 0x40000040000b7882 */ /* 0x000fe20000000000 */
[----:B------:R-:W-:Y:S02]  /*2c40*/  WARPGROUP.DEPBAR.LE gsb0, 0x0 ;  /* 0x00008000000079c5 */ /* 0x000fe40000010000 */
[----:B------:R-:W-:-:S06]  /*2c50*/  WARPGROUP.ARRIVE ;  /* 0x00000000000079c5 */ /* 0x000fcc0000000000 */
[----:B------:R-:W-:Y:S03]  /*2c60*/  HGMMA.64x32x16.F32.BF16 R24, gdesc[UR8], R24, gsb0 ;  /* 0x00600000081879f0 */ /* 0x000fe60008001818 */
[----:B------:R-:W-:Y:S02]  /*2c70*/  WARPGROUP.DEPBAR.LE gsb0, 0x0 ;  /* 0x00008000000079c5 */ /* 0x000fe40000010000 */
[----:B------:R-:W-:Y:S05]  /*2c80*/  @!P1 BRA `(.L_x_22) ;  /* 0x0000001800149947 */ /* 0x000fea0003800000 */
[----:B------:R-:W-:Y:S02]  /*2c90*/  UIADD3 UR6, UR39, 0x1, URZ ;  /* 0x0000000127067890 */ /* 0x000fe4000fffe03f */
[----:B------:R-:W-:Y:S02]  /*2ca0*/  IMAD.U32 R3, RZ, RZ, UR39 ;  /* 0x00000027ff037e24 */ /* 0x000fe4000f8e00ff */
[----:B------:R-:W-:-:S04]  /*2cb0*/  UISETP.NE.AND UP0, UPT, UR6, 0x2, UPT ;  /* 0x000000020600788c */ /* 0x000fc8000bf05270 */
[----:B------:R-:W-:Y:S02]  /*2cc0*/  USEL UR7, URZ, 0x1, UP0 ;  /* 0x000000013f077887 */ /* 0x000fe40008000000 */
[----:B------:R-:W-:Y:S02]  /*2cd0*/  USEL UR6, UR6, URZ, UP0 ;  /* 0x0000003f06067287 */ /* 0x000fe40008000000 */
[----:B------:R-:W-:-:S06]  /*2ce0*/  ULOP3.LUT UR7, UR38, UR7, URZ, 0x3c, !UPT ;  /* 0x0000000726077292 */ /* 0x000fcc000f8e3c3f */
[----:B------:R-:W-:-:S07]  /*2cf0*/  IMAD.U32 R7, RZ, RZ, UR7 ;  /* 0x00000007ff077e24 */ /* 0x000fce000f8e00ff */
.L_x_29:
[----:B------:R-:W-:Y:S05]  /*2d00*/  @!P0 BRA `(.L_x_23) ;  /* 0x0000000000048947 */ /* 0x000fea0003800000 */
[----:B------:R-:W-:Y:S01]  /*2d10*/  BPT.TRAP 0x1 ;  /* 0x000000040000795c */ /* 0x000fe20000300000 */
.L_x_23:
[----:B------:R-:W2:Y:S01]  /*2d20*/  S2UR UR8, SR_CgaCtaId ;  /* 0x00000000000879c3 */ /* 0x000ea20000008800 */
[----:B------:R-:W-:Y:S01]  /*2d30*/  UMOV UR7, 0x400 ;  /* 0x0000040000077882 */ /* 0x000fe20000000000 */
[----:B01----:R-:W-:Y:S01]  /*2d40*/  IMAD.U32 R5, RZ, RZ, UR6 ;  /* 0x00000006ff057e24 */ /* 0x003fe2000f8e00ff */
[----:B------:R-:W-:Y:S01]  /*2d50*/  SHF.L.U32 R4, R7, 0x1f, RZ ;  /* 0x0000001f07047819 */ /* 0x000fe200000006ff */
[----:B--2---:R-:W-:-:S06]  /*2d60*/  ULEA UR7, UR8, UR7, 0x18 ;  /* 0x0000000708077291 */ /* 0x004fcc000f8ec03f */
[----:B------:R-:W-:-:S04]  /*2d70*/  IMAD.U32 R6, RZ, RZ, UR7 ;  /* 0x00000007ff067e24 */ /* 0x000fc8000f8e00ff */
[----:B------:R-:W-:-:S04]  /*2d80*/  IMAD R5, R5, 0x8, R6 ;  /* 0x0000000805057824 */ /* 0x000fc800078e0206 */
[----:B------:R0:W1:Y:S01]  /*2d90*/  SYNCS.PHASECHK.TRANS64.TRYWAIT P1, [R5+URZ], R4 ;  /* 0x00000004050075a7 */ /* 0x000062000802017f */
[----:B------:R-:W-:Y:S05]  /*2da0*/  @!P0 BRA `(.L_x_24) ;  /* 0x0000000000048947 */ /* 0x000fea0003800000 */
[----:B------:R-:W-:Y:S01]  /*2db0*/  BPT.TRAP 0x1 ;  /* 0x000000040000795c */ /* 0x000fe20000300000 */
.L_x_24:
[----:B-1----:R-:W-:Y:S05]  /*2dc0*/  @P1 BRA `(.L_x_25) ;  /* 0x0000000000081947 */ /* 0x002fea0003800000 */
[----:B------:R-:W1:Y:S02]  /*2dd0*/  SYNCS.PHASECHK.TRANS64.TRYWAIT P1, [R5+URZ], R4 ;  /* 0x00000004050075a7 */ /* 0x000e64000802017f */
[----:B-1----:R-:W-:Y:S05]  /*2de0*/  @!P1 BRA `(.L_x_26) ;  /* 0x000000a800989947 */ /* 0x002fea0003800000 */
.L_x_25:
[----:B------:R-:W-:Y:S01]  /*2df0*/  ULEA UR10, UR6, UR4, 0xb ;  /* 0x00000004060a7291 */ /* 0x000fe2000f8e583f */
[----:B------:R-:W-:Y:S01]  /*2e00*/  WARPGROUP.ARRIVE ;  /* 0x00000000000079c5 */ /* 0x000fe20000000000 */
[----:B------:R-:W-:Y:S01]  /*2e10*/  UIMAD UR8, UR6, 0xe00, UR5 ;  /* 0x00000e00060878a4 */ /* 0x000fe2000f8e0205 */
[----:B------:R-:W-:Y:S01]  /*2e20*/  UMOV UR13, 0x40000040 ;  /* 0x40000040000d7882 */ /* 0x000fe20000000000 */
[----:B------:R-:W-:Y:S02]  /*2e30*/  UMOV UR15, 0x40000040 ;  /* 0x40000040000f7882 */ /* 0x000fe40000000000 */
[----:B------:R-:W-:Y:S01]  /*2e40*/  UIADD3 UR7, UR8, 0x100, URZ ;  /* 0x0000010008077890 */ /* 0x000fe2000fffe03f */
[----:B------:R-:W-:Y:S02]  /*2e50*/  UMOV UR12, UR10 ;  /* 0x0000000a000c7c82 */ /* 0x000fe40008000000 */
[----:B------:R-:W-:Y:S01]  /*2e60*/  UMOV UR14, UR8 ;  /* 0x00000008000e7c82 */ /* 0x000fe20008000000 */
[----:B------:R-:W-:Y:S01]  /*2e70*/  UIADD3 UR9, UR8, 0x200, URZ ;  /* 0x0000020008097890 */ /* 0x000fe2000fffe03f */
[----:B------:R-:W-:Y:S01]  /*2e80*/  HGMMA.64x32x16.F32.BF16 R120, gdesc[UR12], R120, gsb0 ;  /* 0x006000000c7879f0 */ /* 0x000fe20008001878 */
[----:B------:R-:W-:Y:S01]  /*2e90*/  UMOV UR15, 0x40000040 ;  /* 0x40000040000f7882 */ /* 0x000fe20000000000 */
[----:B------:R-:W-:Y:S01]  /*2ea0*/  UMOV UR14, UR7 ;  /* 0x00000007000e7c82 */ /* 0x000fe20008000000 */
[----:B------:R-:W-:-:S02]  /*2eb0*/  UIADD3 UR11, UR8, 0x300, URZ ;  /* 0x00000300080b7890 */ /* 0x000fc4000fffe03f */
        /* <DEDUP_REMOVED lines=291> */
[----:B------:R-:W-:Y:S02]  /*40f0*/  UIADD3 UR12, UR10, 0x406, URZ ;  /* 0x000004060a0c7890 */ /* 0x000fe4000fffe03f */
[----:B------:R-:W-:Y:S01]  /*4100*/  UIADD3 UR14, UR8, 0x706, URZ ;  /* 0x00000706080e7890 */ /* 0x000fe2000fffe03f */
[----:B------:R-:W-:Y:S01]  /*4110*/  UMOV UR13, 0x40000040 ;  /* 0x40000040000d7882 */ /* 0x000fe20000000000 */
        /* <DEDUP_REMOVED lines=13> */
[----:B------:R-:W-:Y:S02]  /*41f0*/  UIADD3 UR9, UR8, 0xc06, URZ ;  /* 0x00000c0608097890 */ /* 0x000fe4000fffe03f */
        /* <DEDUP_REMOVED lines=26> */
[----:B------:R-:W-:Y:S01]  /*43a0*/  BPT.TRAP 0x1 ;  /* 0x000000040000795c */ /* 0x000fe20000300000 */
.L_x_27:
[----:B------:R-:W-:-:S13]  /*43b0*/  ISETP.NE.AND P1, PT, R23, RZ, PT ;  /* 0x000000ff1700720c */ /* 0x000fda0003f25270 */
[----:B01----:R-:W-:-:S04]  /*43c0*/  @P1 IMAD R4, R3, 0x8, R6 ;  /* 0x0000000803041824 */ /* 0x003fc800078e0206 */
[----:B------:R-:W-:-:S05]  /*43d0*/  @P1 VIADD R5, R4, 0x10 ;  /* 0x0000001004051836 */ /* 0x000fca0000000000 */
[----:B------:R-:W-:-:S04]  /*43e0*/  @P1 PRMT R5, R22, 0x654, R5 ;  /* 0x0000065416051816 */ /* 0x000fc80000000005 */
[----:B------:R0:W-:Y:S01]  /*43f0*/  @P1 SYNCS.ARRIVE.TRANS64.RED.A1T0 RZ, [R5+URZ], RZ ;  /* 0x000000ff05ff19a7 */ /* 0x0001e2000810043f */
[----:B------:R-:W-:-:S13]  /*4400*/  ISETP.GT.U32.AND P1, PT, R19, 0x1, PT ;  /* 0x000000011300780c */ /* 0x000fda0003f24070 */
[----:B0-----:R-:W-:Y:S05]  /*4410*/  @P1 BRA `(.L_x_28) ;  /* 0x0000000000041947 */ /* 0x001fea0003800000 */
[----:B------:R-:W-:Y:S01]  /*4420*/  BPT.TRAP 0x1 ;  /* 0x000000040000795c */ /* 0x000fe20000300000 */
.L_x_28:
[----:B------:R-:W-:Y:S01]  /*4430*/  UIADD3 UR6, UR6, 0x1, URZ ;  /* 0x0000000106067890 */ /* 0x000fe2000fffe03f */
[C---:B------:R-:W-:Y:S01]  /*4440*/  ISETP.GT.AND P2, PT, R0.reuse, 0x1, PT ;  /* 0x000000010000780c */ /* 0x040fe20003f44270 */
[----:B------:R-:W-:Y:S02]  /*4450*/  VIADD R3, R3, 0x1 ;  /* 0x0000000103037836 */ /* 0x000fe40000000000 */
[----:B------:R-:W-:Y:S01]  /*4460*/  UISETP.NE.AND UP0, UPT, UR6, 0x2, UPT ;  /* 0x000000020600788c */ /* 0x000fe2000bf05270 */
[----:B------:R-:W-:Y:S02]  /*4470*/  VIADD R0, R0, 0xffffffff ;  /* 0xffffffff00007836 */ /* 0x000fe40000000000 */
[C---:B------:R-:W-:Y:S01]  /*4480*/  ISETP.NE.AND P1, PT, R3.reuse, 0x2, PT ;  /* 0x000000020300780c */ /* 0x040fe20003f25270 */
[----:B------:R-:W-:Y:S02]  /*4490*/  USEL UR7, URZ, 0x1, UP0 ;  /* 0x000000013f077887 */ /* 0x000fe40008000000 */
[----:B------:R-:W-:Y:S01]  /*44a0*/  USEL UR6, UR6, URZ, UP0 ;  /* 0x0000003f06067287 */ /* 0x000fe20008000000 */
[----:B------:R-:W-:-:S03]  /*44b0*/  SEL R3, R3, RZ, P1 ;  /* 0x000000ff03037207 */ /* 0x000fc60000800000 */
[----:B------:R-:W-:Y:S01]  /*44c0*/  LOP3.LUT R7, R7, UR7, RZ, 0x3c, !PT ;  /* 0x0000000707077c12 */ /* 0x000fe2000f8e3cff */
[----:B------:R-:W-:Y:S07]  /*44d0*/  @P2 BRA `(.L_x_29) ;  /* 0xffffffe800082947 */ /* 0x000fee000383ffff */
.L_x_22:
[----:B------:R-:W2:Y:S02]  /*44e0*/  LDC R0, c[0x0][0x28c] ;  /* 0x0000a300ff007b82 */ /* 0x000ea40000000800 */
[----:B--2---:R-:W-:-:S13]  /*44f0*/  ISETP.GE.AND P1, PT, R0, 0x1, PT ;  /* 0x000000010000780c */ /* 0x004fda0003f26270 */
[----:B------:R-:W-:Y:S05]  /*4500*/  @!P1 BRA `(.L_x_30) ;  /* 0x0000000000409947 */ /* 0x000fea0003800000 */
[----:B------:R-:W-:Y:S05]  /*4510*/  @!P0 BRA `(.L_x_31) ;  /* 0x0000000000048947 */ /* 0x000fea0003800000 */
[----:B------:R-:W-:Y:S01]  /*4520*/  BPT.TRAP 0x1 ;  /* 0x000000040000795c */ /* 0x000fe20000300000 */
.L_x_31:
[----:B------:R-:W-:Y:S01]  /*4530*/  ISETP.NE.AND P0, PT, R23, RZ, PT ;  /* 0x000000ff1700720c */ /* 0x000fe20003f05270 */
[----:B------:R-:W-:-:S12]  /*4540*/  UISETP.LT.AND UP1, UPT, UR40, 0x1, UPT ;  /* 0x000000012800788c */ /* 0x000fd8000bf21270 */
[----:B------:R-:W-:-:S05]  /*4550*/  VOTEU.ANY UP0, P0 ;  /* 0x00000000003f7886 */ /* 0x000fca0000000100 */
[----:B------:R-:W-:-:S04]  /*4560*/  @UP0 USEL UR4, UR40, 0x1, UP1 ;  /* 0x0000000128040887 */ /* 0x000fc80008800000 */
[----:B------:R-:W-:-:S06]  /*4570*/  @UP0 UIADD3 UR4, UR39, UR40, -UR4 ;  /* 0x0000002827040290 */ /* 0x000fcc000fffe804 */
[----:B------:R-:W-:-:S04]  /*4580*/  IMAD.U32 R0, RZ, RZ, UR4 ;  /* 0x00000004ff007e24 */ /* 0x000fc8000f8e00ff */
[----:B------:R-:W-:-:S05]  /*4590*/  @P0 IMAD.SHL.U32 R0, R0, 0x8, RZ ;  /* 0x0000000800000824 */ /* 0x000fca00078e00ff */
[----:B------:R-:W-:-:S04]  /*45a0*/  @P0 LOP3.LUT R0, R0, 0x8, RZ, 0xc0, !PT ;  /* 0x0000000800000812 */ /* 0x000fc800078ec0ff */
[----:B------:R-:W-:-:S04]  /*45b0*/  @P0 IADD3 R3, R6, 0x10, R0 ;  /* 0x0000001006030810 */ /* 0x000fc80007ffe000 */
[----:B------:R-:W-:-:S04]  /*45c0*/  @P0 PRMT R3, R22, 0x654, R3 ;  /* 0x0000065416030816 */ /* 0x000fc80000000003 */
[----:B------:R2:W-:Y:S01]  /*45d0*/  @P0 SYNCS.ARRIVE.TRANS64.RED.A1T0 RZ, [R3+URZ], RZ ;  /* 0x000000ff03ff09a7 */ /* 0x0005e2000810043f */
[----:B------:R-:W-:-:S13]  /*45e0*/  ISETP.GT.U32.AND P0, PT, R19, 0x1, PT ;  /* 0x000000011300780c */ /* 0x000fda0003f04070 */
[----:B--2---:R-:W-:Y:S05]  /*45f0*/  @P0 BRA `(.L_x_30) ;  /* 0x0000000000040947 */ /* 0x004fea0003800000 */
[----:B------:R-:W-:Y:S01]  /*4600*/  BPT.TRAP 0x1 ;  /* 0x000000040000795c */ /* 0x000fe20000300000 */
.L_x_30:
[----:B------:R-:W2:Y:S01]  /*4610*/  LDC R7, c[0x0][0x288] ;  /* 0x0000a200ff077b82 */ /* 0x000ea20000000800 */
[--C-:B------:R-:W-:Y:S01]  /*4620*/  SHF.R.U32.HI R0, RZ, 0x7, R18.reuse ;  /* 0x00000007ff007819 */ /* 0x100fe20000011612 */
[----:B------:R-:W-:Y:S01]  /*4630*/  UIADD3 UR39, UR40, UR39, URZ ;  /* 0x0000002728277290 */ /* 0x000fe2000fffe03f */
[----:B01----:R-:W-:Y:S01]  /*4640*/  LOP3.LUT R4, R18, 0x60, RZ, 0xc0, !PT ;  /* 0x0000006012047812 */ /* 0x003fe200078ec0ff */
[----:B------:R-:W-:Y:S01]  /*4650*/  IMAD R9, R141, 0xe0, RZ ;  /* 0x000000e08d097824 */ /* 0x000fe200078e02ff */
[----:B------:R-:W-:Y:S01]  /*4660*/  LOP3.LUT R0, R0, 0x1, RZ, 0xc0, !PT ;  /* 0x0000000100007812 */ /* 0x000fe200078ec0ff */
[----:B------:R-:W-:Y:S01]  /*4670*/  USHF.R.U32.HI UR4, URZ, 0x1, UR39 ;  /* 0x000000013f047899 */ /* 0x000fe20008011627 */
[----:B------:R-:W-:Y:S01]  /*4680*/  SHF.R.U32.HI R3, RZ, 0x2, R18 ;  /* 0x00000002ff037819 */ /* 0x000fe20000011612 */
[----:B------:R-:W-:Y:S01]  /*4690*/  IMAD.SHL.U32 R11, R140, 0x80, RZ ;  /* 0x000000808c0b7824 */ /* 0x000fe200078e00ff */
[----:B------:R-:W-:Y:S01]  /*46a0*/  SHF.R.U32.HI R6, RZ, 0x1, R4 ;  /* 0x00000001ff067819 */ /* 0x000fe20000011604 */
[----:B------:R-:W-:Y:S01]  /*46b0*/  IMAD.SHL.U32 R4, R0, 0x40, RZ ;  /* 0x0000004000047824 */ /* 0x000fe200078e00ff */
[----:B------:R-:W-:Y:S01]  /*46c0*/  LOP3.LUT R3, R3, 0x7, RZ, 0xc0, !PT ;  /* 0x0000000703037812 */ /* 0x000fe200078ec0ff */
[----:B------:R-:W-:Y:S01]  /*46d0*/  ULOP3.LUT UR4, UR4, 0x1, URZ, 0xc0, !UPT ;  /* 0x0000000104047892 */ /* 0x000fe2000f8ec03f */
[----:B------:R-:W-:Y:S01]  /*46e0*/  IMAD.SHL.U32 R12, R18, 0x2, RZ ;  /* 0x00000002120c7824 */ /* 0x000fe200078e00ff */
[----:B------:R-:W-:Y:S01]  /*46f0*/  ULDC UR8, c[0x0][0x284] ;  /* 0x0000a10000087ab9 */ /* 0x000fe20000000800 */
[--C-:B------:R-:W-:Y:S01]  /*4700*/  IADD3 R5, RZ, -R6, -R3.reuse ;  /* 0x80000006ff057210 */ /* 0x100fe20007ffe803 */
[----:B------:R-:W-:Y:S01]  /*4710*/  UISETP.GT.U32.AND UP1, UPT, UR39, 0x1, UPT ;  /* 0x000000012700788c */ /* 0x000fe2000bf24070 */
[----:B------:R-:W-:Y:S01]  /*4720*/  LOP3.LUT R3, R4, 0x40, R3, 0xe2, !PT ;  /* 0x0000004004037812 */ /* 0x000fe200078ee203 */
[----:B------:R-:W-:Y:S01]  /*4730*/  UISETP.NE.U32.AND UP0, UPT, UR4, 0x1, UPT ;  /* 0x000000010400788c */ /* 0x000fe2000bf05070 */
[----:B------:R-:W-:Y:S01]  /*4740*/  LOP3.LUT R4, R18, 0x3, RZ, 0xc0, !PT ;  /* 0x0000000312047812 */ /* 0x000fe200078ec0ff */
[----:B------:R-:W-:Y:S01]  /*4750*/  ULDC.64 UR6, c[0x0][0x5d0] ;  /* 0x0001740000067ab9 */ /* 0x000fe20000000a00 */
[----:B------:R-:W-:Y:S01]  /*4760*/  SHF.R.S32.HI R143, RZ, 0x1f, R139 ;  /* 0x0000001fff8f7819 */ /* 0x000fe2000001148b */
[----:B------:R-:W-:Y:S01]  /*4770*/  UISETP.LT.U32.AND UP1, UPT, UR40, 0x2, UP1 ;  /* 0x000000022800788c */ /* 0x000fe20008f21070 */
[C---:B------:R-:W-:Y:S01]  /*4780*/  LOP3.LUT R12, R9.reuse, 0x6, R12, 0xf8, !PT ;  /* 0x00000006090c7812 */ /* 0x040fe200078ef80c */
[----:B------:R-:W-:Y:S01]  /*4790*/  UISETP.GT.U32.AND UP0, UPT, UR40, 0x1, !UP0 ;  /* 0x000000012800788c */ /* 0x000fe2000c704070 */
[----:B--2---:R-:W-:Y:S01]  /*47a0*/  ISETP.GE.AND P0, PT, R9, R7, PT ;  /* 0x000000070900720c */ /* 0x004fe20003f06270 */
[----:B------:R-:W-:Y:S01]  /*47b0*/  IMAD R10, R4, -0x2, R7 ;  /* 0xfffffffe040a7824 */ /* 0x000fe200078e0207 */
[----:B------:R-:W-:Y:S01]  /*47c0*/  SHF.R.S32.HI R13, RZ, 0x1f, R12 ;  /* 0x0000001fff0d7819 */ /* 0x000fe2000001140c */
[----:B------:R-:W-:Y:S01]  /*47d0*/  IMAD R4, R143, UR6, RZ ;  /* 0x000000068f047c24 */ /* 0x000fe2000f8e02ff */
[----:B------:R-:W-:Y:S01]  /*47e0*/  ISETP.GE.OR P0, PT, R11, UR8, P0 ;  /* 0x000000080b007c0c */ /* 0x000fe20008706670 */
[----:B------:R-:W-:Y:S01]  /*47f0*/  IMAD.WIDE R140, R140, 0x80, RZ ;  /* 0x000000808c8c7825 */ /* 0x000fe200078e02ff */
[----:B------:R-:W-:-:S02]  /*4800*/  USEL UR5, URZ, 0x1, !UP1 ;  /* 0x000000013f057887 */ /* 0x000fc4000c800000 */
[----:B------:R-:W-:Y:S01]  /*4810*/  USEL UR4, URZ, 0x1, !UP0 ;  /* 0x000000013f047887 */ /* 0x000fe2000c000000 */
[----:B------:R-:W-:Y:S01]  /*4820*/  IMAD R0, R0, -0x40, R5 ;  /* 0xffffffc000007824 */ /* 0x000fe200078e0205 */
[----:B------:R-:W-:Y:S01]  /*4830*/  LOP3.LUT R153, R140, R3, R6, 0xfe, !PT ;  /* 0x000000038c997212 */ /* 0x000fe200078efe06 */
[C---:B------:R-:W-:Y:S01]  /*4840*/  IMAD R7, R139.reuse, UR7, R4 ;  /* 0x000000078b077c24 */ /* 0x040fe2000f8e0204 */
[----:B------:R-:W-:Y:S01]  /*4850*/  ULOP3.LUT UR39, UR39, 0x1, URZ, 0xc0, !UPT ;  /* 0x0000000127277892 */ /* 0x000fe2000f8ec03f */
[----:B------:R-:W-:Y:S01]  /*4860*/  IMAD.WIDE.U32 R4, R139, UR6, R12 ;  /* 0x000000068b047c25 */ /* 0x000fe2000f8e000c */
[----:B------:R-:W-:Y:S01]  /*4870*/  ULOP3.LUT UR38, UR4, UR38, UR5, 0x96, !UPT ;  /* 0x0000002604267292 */ /* 0x000fe2000f8e9605 */
[----:B------:R-:W-:Y:S02]  /*4880*/  IADD3 R3, -R11, UR8, R0 ;  /* 0x000000080b037c10 */ /* 0x000fe4000fffe100 */
[----:B------:R-:W-:Y:S02]  /*4890*/  IMAD.IADD R7, R5, 0x1, R7 ;  /* 0x0000000105077824 */ /* 0x000fe400078e0207 */
[----:B------:R-:W-:-:S02]  /*48a0*/  IMAD.IADD R10, R10, 0x1, -R9 ;  /* 0x000000010a0a7824 */ /* 0x000fc400078e0a09 */
[----:B------:R-:W-:Y:S02]  /*48b0*/  IMAD.MOV.U32 R0, RZ, RZ, -0x1 ;  /* 0xffffffffff007424 */ /* 0x000fe400078e00ff */
[----:B------:R-:W-:Y:S01]  /*48c0*/  IMAD.MOV.U32 R6, RZ, RZ, R4 ;  /* 0x000000ffff067224 */ /* 0x000fe200078e0004 */
[----:B------:R-:W-:Y:S06]  /*48d0*/  @P0 BRA `(.L_x_32) ;  /* 0x0000007000cc0947 */ /* 0x000fec0003800000 */
[----:B------:R-:W0:Y:S01]  /*48e0*/  LDC.64 R4, c[0x0][0x5c8] ;  /* 0x00017200ff047b82 */ /* 0x000e220000000a00 */
[----:B-----5:R-:W-:Y:S01]  /*48f0*/  FSETP.NEU.AND P0, PT, R137, RZ, PT ;  /* 0x000000ff8900720b */ /* 0x020fe20003f0d000 */
[----:B------:R-:W-:Y:S01]  /*4900*/  BSSY B0, `(.L_x_32) ;  /* 0x0000730000007945 */ /* 0x000fe20003800000 */
[----:B------:R-:W-:-:S04]  /*4910*/  ISETP.GT.AND P1, PT, R10, RZ, PT ;  /* 0x000000ff0a00720c */ /* 0x000fc80003f24270 */
[----:B------:R-:W-:Y:S01]  /*4920*/  ISETP.GT.AND P2, PT, R3, RZ, P1 ;  /* 0x000000ff0300720c */ /* 0x000fe20000f44270 */
[-C--:B0-----:R-:W-:Y:S02]  /*4930*/  IMAD R8, R141, R4.reuse, RZ ;  /* 0x000000048d087224 */ /* 0x081fe400078e02ff */
[----:B------:R-:W-:-:S04]  /*4940*/  IMAD.WIDE.U32 R6, R153, R4, R6 ;  /* 0x0000000499067225 */ /* 0x000fc800078e0006 */
[----:B------:R-:W-:-:S04]  /*4950*/  IMAD R9, R153, R5, R8 ;  /* 0x0000000599097224 */ /* 0x000fc800078e0208 */
[----:B------:R-:W-:Y:S01]  /*4960*/  IMAD.IADD R9, R7, 0x1, R9 ;  /* 0x0000000107097824 */ /* 0x000fe200078e0209 */
[----:B------:R-:W-:Y:S06]  /*4970*/  @!P0 BRA `(.L_x_33) ;  /* 0x0000004800f88947 */ /* 0x000fec0003800000 */
[----:B------:R-:W0:Y:S01]  /*4980*/  LDC.64 R20, c[0x0][0x5b8] ;  /* 0x00016e00ff147b82 */ /* 0x000e220000000a00 */
[----:B------:R-:W-:-:S07]  /*4990*/  ULDC.64 UR4, c[0x0][0x5c0] ;  /* 0x0001700000047ab9 */ /* 0x000fce0000000a00 */
[----:B------:R-:W1:Y:S08]  /*49a0*/  LDC.64 R150, c[0x0][0x5b0] ;  /* 0x00016c00ff967b82 */ /* 0x000e700000000a00 */
[----:B------:R-:W2:Y:S01]  /*49b0*/  LDC.64 R14, c[0x0][0x5a8] ;  /* 0x00016a00ff0e7b82 */ /* 0x000ea20000000a00 */
[-C--:B0-----:R-:W-:Y:S02]  /*49c0*/  IMAD R8, R143, R20.reuse, RZ ;  /* 0x000000148f087224 */ /* 0x081fe400078e02ff */
[----:B------:R-:W-:-:S04]  /*49d0*/  IMAD.WIDE.U32 R146, R139, R20, R12 ;  /* 0x000000148b927225 */ /* 0x000fc800078e000c */
[----:B------:R-:W-:Y:S02]  /*49e0*/  IMAD R149, R139, R21, R8 ;  /* 0x000000158b957224 */ /* 0x000fe400078e0208 */
[-C--:B-1----:R-:W-:Y:S02]  /*49f0*/  IMAD R140, R141, R150.reuse, RZ ;  /* 0x000000968d8c7224 */ /* 0x082fe400078e02ff */
[----:B------:R-:W-:Y:S02]  /*4a00*/  IMAD.IADD R143, R147, 0x1, R149 ;  /* 0x00000001938f7824 */ /* 0x000fe400078e0295 */
[----:B------:R-:W-:Y:S02]  /*4a10*/  IMAD.MOV.U32 R142, RZ, RZ, R146 ;  /* 0x000000ffff8e7224 */ /* 0x000fe400078e0092 */
[C---:B------:R-:W-:Y:S02]  /*4a20*/  IMAD R21, R153.reuse, R151, R140 ;  /* 0x0000009799157224 */ /* 0x040fe400078e028c */
[----:B------:R-:W-:-:S04]  /*4a30*/  IMAD.WIDE.U32 R140, R153, R150, R142 ;  /* 0x00000096998c7225 */ /* 0x000fc800078e008e */
[----:B------:R-:W-:Y:S01]  /*4a40*/  IMAD.IADD R7, R141, 0x1, R21 ;  /* 0x000000018d077824 */ /* 0x000fe200078e0215 */
[----:B--2---:R-:W-:-:S04]  /*4a50*/  LEA R144, P0, R140, R14, 0x1 ;  /* 0x0000000e8c907211 */ /* 0x004fc800078008ff */
[----:B------:R-:W-:-:S05]  /*4a60*/  LEA.HI.X R145, R140, R15, R7, 0x1, P0 ;  /* 0x0000000f8c917211 */ /* 0x000fca00000f0c07 */
[----:B------:R-:W2:Y:S01]  /*4a70*/  @P2 LDG.E.LTC128B.U16 R11, desc[UR36][R144.64] ;  /* 0x00000024900b2981 */ /* 0x000ea2000c1e1520 */
[----:B------:R-:W-:Y:S01]  /*4a80*/  IMAD.WIDE.U32 R140, R153, R150, R12 ;  /* 0x00000096998c7225 */ /* 0x000fe200078e000c */
[----:B------:R-:W-:Y:S03]  /*4a90*/  BSSY B1, `(.L_x_34) ;  /* 0x0000013000017945 */ /* 0x000fe60003800000 */
[----:B------:R-:W-:Y:S02]  /*4aa0*/  IMAD.IADD R141, R21, 0x1, R141 ;  /* 0x00000001158d7824 */ /* 0x000fe400078e028d */
[----:B------:R-:W-:-:S04]  /*4ab0*/  IMAD.WIDE.U32 R140, R139, R20, R140 ;  /* 0x000000148b8c7225 */ /* 0x000fc800078e008c */
[----:B--2---:R-:W-:-:S04]  /*4ac0*/  IMAD.U32 R8, R11, 0x10000, RZ ;  /* 0x000100000b087824 */ /* 0x004fc800078e00ff */
[----:B------:R-:W-:Y:S01]  /*4ad0*/  FMUL R7, R8, R137 ;  /* 0x0000008908077220 */ /* 0x000fe20000400000 */
[----:B------:R-:W-:-:S03]  /*4ae0*/  LEA R8, P0, R6, UR4, 0x1 ;  /* 0x0000000406087c11 */ /* 0x000fc6000f8008ff */
[----:B------:R-:W-:Y:S01]  /*4af0*/  FFMA R7, R120, R136, R7 ;  /* 0x0000008878077223 */ /* 0x000fe20000000007 */
[----:B------:R-:W-:Y:S02]  /*4b00*/  LEA.HI.X R9, R6, UR5, R9, 0x1, P0 ;  /* 0x0000000506097c11 */ /* 0x000fe400080f0c09 */
[----:B------:R-:W-:Y:S02]  /*4b10*/  ISETP.GT.AND P0, PT, R10, 0x1, PT ;  /* 0x000000010a00780c */ /* 0x000fe40003f04270 */
[----:B------:R-:W-:Y:S01]  /*4b20*/  F2FP.BF16.F32.PACK_AB R120, RZ, R7 ;  /* 0x00000007ff78723e */ /* 0x000fe200000010ff */
[----:B------:R-:W-:Y:S01]  /*4b30*/  IMAD.IADD R7, R149, 0x1, R141 ;  /* 0x0000000195077824 */ /* 0x000fe200078e028d */
[----:B------:R-:W-:Y:S02]  /*4b40*/  ISETP.GT.AND P3, PT, R3, RZ, P0 ;  /* 0x000000ff0300720c */ /* 0x000fe40000764270 */
[----:B------:R-:W-:Y:S01]  /*4b50*/  LEA R6, P4, R140, R14, 0x1 ;  /* 0x0000000e8c067211 */ /* 0x000fe200078808ff */
[----:B------:R0:W-:Y:S01]  /*4b60*/  @P2 STG.E.U16 desc[UR36][R8.64], R120 ;  /* 0x0000007808002986 */ /* 0x0001e2000c101524 */
[----:B------:R-:W-:-:S02]  /*4b70*/  SHF.L.U64.HI R141, R150, 0x3, R151 ;  /* 0x00000003968d7819 */ /* 0x000fc40000010297 */
[----:B------:R-:W-:Y:S01]  /*4b80*/  LEA.HI.X R7, R140, R15, R7, 0x1, P4 ;  /* 0x0000000f8c077211 */ /* 0x000fe200020f0c07 */
[----:B------:R-:W-:-:S06]  /*4b90*/  IMAD.SHL.U32 R140, R150, 0x8, RZ ;  /* 0x00000008968c7824 */ /* 0x000fcc00078e00ff */
[----:B------:R-:W-:Y:S05]  /*4ba0*/  @!P3 BRA `(.L_x_35) ;  /* 0x000000000004b947 */ /* 0x000fea0003800000 */
[----:B------:R1:W5:Y:S02]  /*4bb0*/  LDG.E.LTC128B.U16 R11, desc[UR36][R6.64+0x2] ;  /* 0x00000224060b7981 */ /* 0x000364000c1e1520 */
.L_x_35:
[----:B------:R-:W-:Y:S05]  /*4bc0*/  BSYNC B1 ;  /* 0x0000000000017941 */ /* 0x000fea0003800000 */
.L_x_34:
[----:B------:R-:W-:Y:S01]  /*4bd0*/  IMAD.WIDE.U32 R140, R153, R150, R140 ;  /* 0x00000096998c7225 */ /* 0x000fe200078e008c */
[----:B------:R-:W-:-:S03]  /*4be0*/  ISETP.GT.AND P1, PT, R3, 0x8, P1 ;  /* 0x000000080300780c */ /* 0x000fc60000f24270 */
[----:B0----5:R-:W-:Y:S01]  /*4bf0*/  IMAD.U32 R120, R11, 0x10000, RZ ;  /* 0x000100000b787824 */ /* 0x021fe200078e00ff */
[----:B------:R-:W-:Y:S01]  /*4c00*/  IADD3 R146, P2, R146, R140, RZ ;  /* 0x0000008c92927210 */ /* 0x000fe20007f5e0ff */
[--C-:B------:R-:W-:Y:S01]  /*4c10*/  IMAD.IADD R145, R21, 0x1, R141.reuse ;  /* 0x0000000115917824 */ /* 0x100fe200078e028d */
[----:B------:R-:W-:Y:S01]  /*4c20*/  PRMT R141, R11, 0x7610, R141 ;  /* 0x000076100b8d7816 */ /* 0x000fe2000000008d */
[----:B------:R-:W-:Y:S02]  /*4c30*/  FMUL R120, R120, R137 ;  /* 0x0000008978787220 */ /* 0x000fe40000400000 */
[----:B------:R-:W-:Y:S02]  /*4c40*/  IMAD.X R142, R145, 0x1, R143, P2 ;  /* 0x00000001918e7824 */ /* 0x000fe400010e068f */
[----:B------:R-:W-:Y:S01]  /*4c50*/  FFMA R121, R121, R136, R120 ;  /* 0x0000008879797223 */ /* 0x000fe20000000078 */
[----:B------:R-:W-:-:S04]  /*4c60*/  LEA R120, P2, R146, R14, 0x1 ;  /* 0x0000000e92787211 */ /* 0x000fc800078408ff */
[----:B------:R-:W-:Y:S02]  /*4c70*/  F2FP.BF16.F32.PACK_AB R21, RZ, R121 ;  /* 0x00000079ff15723e */ /* 0x000fe400000010ff */
[----:B------:R-:W-:-:S03]  /*4c80*/  LEA.HI.X R121, R146, R15, R142, 0x1, P2 ;  /* 0x0000000f92797211 */ /* 0x000fc600010f0c8e */
[----:B------:R0:W-:Y:S04]  /*4c90*/  @P3 STG.E.U16 desc[UR36][R8.64+0x2], R21 ;  /* 0x0000021508003986 */ /* 0x0001e8000c101524 */
[----:B------:R-:W2:Y:S01]  /*4ca0*/  @P1 LDG.E.LTC128B.U16 R141, desc[UR36][R120.64] ;  /* 0x00000024788d1981 */ /* 0x000ea2000c1e1520 */
[----:B------:R-:W-:Y:S01]  /*4cb0*/  IADD3 R12, P2, R12, R140, RZ ;  /* 0x0000008c0c0c7210 */ /* 0x000fe20007f5e0ff */
[----:B------:R-:W-:Y:S01]  /*4cc0*/  BSSY B1, `(.L_x_36) ;  /* 0x0000011000017945 */ /* 0x000fe20003800000 */
[----:B------:R-:W-:-:S03]  /*4cd0*/  ISETP.GT.AND P0, PT, R3, 0x8, P0 ;  /* 0x000000080300780c */ /* 0x000fc60000704270 */
[----:B------:R-:W-:Y:S02]  /*4ce0*/  IMAD.X R13, R13, 0x1, R145, P2 ;  /* 0x000000010d0d7824 */ /* 0x000fe400010e0691 */
[----:B0-----:R-:W-:Y:S01]  /*4cf0*/  IMAD.WIDE.U32 R20, R139, R20, R12 ;  /* 0x000000148b147225 */ /* 0x001fe200078e000c */
[C---:B------:R-:W-:Y:S02]  /*4d00*/  SHF.L.U64.HI R13, R4.reuse, 0x4, R5 ;  /* 0x00000004040d7819 */ /* 0x040fe40000010205 */
[----:B------:R-:W-:Y:S01]  /*4d10*/  LEA R12, P2, R4, R8, 0x4 ;  /* 0x00000008040c7211 */ /* 0x000fe200078420ff */
[----:B------:R-:W-:Y:S01]  /*4d20*/  IMAD.IADD R5, R149, 0x1, R21 ;  /* 0x0000000195057824 */ /* 0x000fe200078e0215 */
[----:B------:R-:W-:-:S03]  /*4d30*/  LEA R4, P3, R20, R14, 0x1 ;  /* 0x0000000e14047211 */ /* 0x000fc600078608ff */
[----:B------:R-:W-:Y:S01]  /*4d40*/  IMAD.X R13, R13, 0x1, R9, P2 ;  /* 0x000000010d0d7824 */ /* 0x000fe200010e0609 */
[----:B------:R-:W-:Y:S01]  /*4d50*/  LEA.HI.X R5, R20, R15, R5, 0x1, P3 ;  /* 0x0000000f14057211 */ /* 0x000fe200018f0c05 */
[----:B--2---:R-:W-:-:S04]  /*4d60*/  IMAD.U32 R140, R141, 0x10000, RZ ;  /* 0x000100008d8c7824 */ /* 0x004fc800078e00ff */
[----:B------:R-:W-:-:S04]  /*4d70*/  FMUL R11, R140, R137 ;  /* 0x000000898c0b7220 */ /* 0x000fc80000400000 */
[----:B------:R-:W-:-:S05]  /*4d80*/  FFMA R11, R122, R136, R11 ;  /* 0x000000887a0b7223 */ /* 0x000fca000000000b */
[----:B------:R-:W-:-:S05]  /*4d90*/  F2FP.BF16.F32.PACK_AB R11, RZ, R11 ;  /* 0x0000000bff0b723e */ /* 0x000fca00000010ff */
[----:B------:R0:W-:Y:S01]  /*4da0*/  @P1 STG.E.U16 desc[UR36][R12.64], R11 ;  /* 0x0000000b0c001986 */ /* 0x0001e2000c101524 */
[----:B------:R-:W-:Y:S05]  /*4db0*/  @!P0 BRA `(.L_x_37) ;  /* 0x0000000000048947 */ /* 0x000fea0003800000 */
[----:B------:R2:W5:Y:S02]  /*4dc0*/  LDG.E.LTC128B.U16 R141, desc[UR36][R4.64+0x2] ;  /* 0x00000224048d7981 */ /* 0x000564000c1e1520 */
.L_x_37:
[----:B------:R-:W-:Y:S05]  /*4dd0*/  BSYNC B1 ;  /* 0x0000000000017941 */ /* 0x000fea0003800000 */
.L_x_36:
[----:B-----5:R-:W-:Y:S01]  /*4de0*/  IMAD.U32 R14, R141, 0x10000, RZ ;  /* 0x000100008d0e7824 */ /* 0x020fe200078e00ff */
[----:B------:R-:W-:Y:S01]  /*4df0*/  ISETP.GT.AND P1, PT, R10, 0x8, PT ;  /* 0x000000080a00780c */ /* 0x000fe20003f24270 */
[----:B------:R-:W-:Y:S02]  /*4e00*/  BSSY B1, `(.L_x_38) ;  /* 0x0000008000017945 */ /* 0x000fe40003800000 */
[----:B------:R-:W-:Y:S01]  /*4e10*/  FMUL R14, R14, R137 ;  /* 0x000000890e0e7220 */ /* 0x000fe20000400000 */
[----:B------:R-:W-:-:S03]  /*4e20*/  ISETP.GT.AND P2, PT, R3, RZ, P1 ;  /* 0x000000ff0300720c */ /* 0x000fc60000f44270 */
[----:B------:R-:W-:-:S05]  /*4e30*/  FFMA R14, R123, R136, R14 ;  /* 0x000000887b0e7223 */ /* 0x000fca000000000e */
[----:B------:R-:W-:-:S05]  /*4e40*/  F2FP.BF16.F32.PACK_AB R14, RZ, R14 ;  /* 0x0000000eff0e723e */ /* 0x000fca00000010ff */
[----:B------:R3:W-:Y:S01]  /*4e50*/  @P0 STG.E.U16 desc[UR36][R12.64+0x2], R14 ;  /* 0x0000020e0c000986 */ /* 0x0007e2000c101524 */
[----:B------:R-:W-:Y:S05]  /*4e60*/  @!P2 BRA `(.L_x_39) ;  /* 0x000000000004a947 */ /* 0x000fea0003800000 */
[----:B------:R4:W5:Y:S02]  /*4e70*/  LDG.E.LTC128B.U16 R141, desc[UR36][R6.64+0x10] ;  /* 0x00001024068d7981 */ /* 0x000964000c1e1520 */
.L_x_39:
[----:B------:R-:W-:Y:S05]  /*4e80*/  BSYNC B1 ;  /* 0x0000000000017941 */ /* 0x000fea0003800000 */
.L_x_38:
[----:B---3-5:R-:W-:Y:S01]  /*4e90*/  IMAD.U32 R14, R141, 0x10000, RZ ;  /* 0x000100008d0e7824 */ /* 0x028fe200078e00ff */
[----:B------:R-:W-:Y:S01]  /*4ea0*/  ISETP.GT.AND P0, PT, R10, 0x9, PT ;  /* 0x000000090a00780c */ /* 0x000fe20003f04270 */
[----:B------:R-:W-:Y:S02]  /*4eb0*/  BSSY B1, `(.L_x_40) ;  /* 0x0000008000017945 */ /* 0x000fe40003800000 */
[----:B0-----:R-:W-:Y:S01]  /*4ec0*/  FMUL R11, R14, R137 ;  /* 0x000000890e0b7220 */ /* 0x001fe20000400000 */
[----:B------:R-:W-:-:S03]  /*4ed0*/  ISETP.GT.AND P3, PT, R3, RZ, P0 ;  /* 0x000000ff0300720c */ /* 0x000fc60000764270 */
[----:B------:R-:W-:-:S05]  /*4ee0*/  FFMA R11, R124, R136, R11 ;  /* 0x000000887c0b7223 */ /* 0x000fca000000000b */
[----:B------:R-:W-:-:S05]  /*4ef0*/  F2FP.BF16.F32.PACK_AB R11, RZ, R11 ;  /* 0x0000000bff0b723e */ /* 0x000fca00000010ff */
[----:B------:R0:W-:Y:S01]  /*4f00*/  @P2 STG.E.U16 desc[UR36][R8.64+0x10], R11 ;  /* 0x0000100b08002986 */ /* 0x0001e2000c101524 */
[----:B------:R-:W-:Y:S05]  /*4f10*/  @!P3 BRA `(.L_x_41) ;  /* 0x000000000004b947 */ /* 0x000fea0003800000 */
[----:B------:R3:W5:Y:S02]  /*4f20*/  LDG.E.LTC128B.U16 R141, desc[UR36][R6.64+0x12] ;  /* 0x00001224068d7981 */ /* 0x000764000c1e1520 */
.L_x_41:
[----:B------:R-:W-:Y:S05]  /*4f30*/  BSYNC B1 ;  /* 0x0000000000017941 */ /* 0x000fea0003800000 */
.L_x_40:
[----:B-----5:R-:W-:Y:S01]  /*4f40*/  IMAD.U32 R14, R141, 0x10000, RZ ;  /* 0x000100008d0e7824 */ /* 0x020fe200078e00ff */
[----:B------:R-:W-:Y:S01]  /*4f50*/  ISETP.GT.AND P1, PT, R3, 0x8, P1 ;  /* 0x000000080300780c */ /* 0x000fe20000f24270 */
[----:B------:R-:W-:Y:S02]  /*4f60*/  BSSY B1, `(.L_x_42) ;  /* 0x0000007000017945 */ /* 0x000fe40003800000 */
[----:B------:R-:W-:-:S04]  /*4f70*/  FMUL R14, R14, R137 ;  /* 0x000000890e0e7220 */ /* 0x000fc80000400000 */
[----:B------:R-:W-:-:S05]  /*4f80*/  FFMA R14, R125, R136, R14 ;  /* 0x000000887d0e7223 */ /* 0x000fca000000000e */
[----:B------:R-:W-:-:S05]  /*4f90*/  F2FP.BF16.F32.PACK_AB R14, RZ, R14 ;  /* 0x0000000eff0e723e */ /* 0x000fca00000010ff */
[----:B------:R0:W-:Y:S01]  /*4fa0*/  @P3 STG.E.U16 desc[UR36][R8.64+0x12], R14 ;  /* 0x0000120e08003986 */ /* 0x0001e2000c101524 */
[----:B------:R-:W-:Y:S05]  /*4fb0*/  @!P1 BRA `(.L_x_43) ;  /* 0x0000000000049947 */ /* 0x000fea0003800000 */
[----:B------:R0:W5:Y:S02]  /*4fc0*/  LDG.E.LTC128B.U16 R141, desc[UR36][R4.64+0x10] ;  /* 0x00001024048d7981 */ /* 0x000164000c1e1520 */
.L_x_43:
[----:B------:R-:W-:Y:S05]  /*4fd0*/  BSYNC B1 ;  /* 0x0000000000017941 */ /* 0x000fea0003800000 */
.L_x_42:
[----:B0----5:R-:W-:Y:S01]  /*4fe0*/  IMAD.U32 R14, R141, 0x10000, RZ ;  /* 0x000100008d0e7824 */ /* 0x021fe200078e00ff */
        /* <DEDUP_REMOVED lines=8> */
.L_x_45:
[----:B------:R-:W-:Y:S05]  /*5070*/  BSYNC B1 ;  /* 0x0000000000017941 */ /* 0x000fea0003800000 */
.L_x_44:
        /* <DEDUP_REMOVED lines=10> */
.L_x_47:
[----:B------:R-:W-:Y:S05]  /*5120*/  BSYNC B1 ;  /* 0x0000000000017941 */ /* 0x000fea0003800000 */
.L_x_46:
[----:B0----5:R-:W-:Y:S01]  /*5130*/  IMAD.U32 R14, R141, 0x10000, RZ ;  /* 0x000100008d0e7824 */ /* 0x021fe200078e00ff */
        /* <DEDUP_REMOVED lines=9> */
.L_x_49:
[----:B------:R-:W-:Y:S05]  /*51d0*/  BSYNC B1 ;  /* 0x0000000000017941 */ /* 0x000fea0003800000 */
.L_x_48:
        /* <DEDUP_REMOVED lines=9> */
.L_x_51:
[----:B------:R-:W-:Y:S05]  /*5270*/  BSYNC B1 ;  /* 0x0000000000017941 */ /* 0x000fea0003800000 */
.L_x_50:
        /* <DEDUP_REMOVED lines=9> */
.L_x_53:
[----:B------:R-:W-:Y:S05]  /*5310*/  BSYNC B1 ;  /* 0x0000000000017941 */ /* 0x000fea0003800000 */
.L_x_52:
        /* <DEDUP_REMOVED lines=10> */
.L_x_55:
[----:B------:R-:W-:Y:S05]  /*53c0*/  BSYNC B1 ;  /* 0x0000000000017941 */ /* 0x000fea0003800000 */
.L_x_54:
        /* <DEDUP_REMOVED lines=10> */
.L_x_57:
[----:B------:R-:W-:Y:S05]  /*5470*/  BSYNC B1 ;  /* 0x0000000000017941 */ /* 0x000fea0003800000 */
.L_x_56:
        /* <DEDUP_REMOVED lines=9> */
.L_x_59:
[----:B------:R-:W-:Y:S05]  /*5510*/  BSYNC B1 ;  /* 0x0000000000017941 */ /* 0x000fea0003800000 */
.L_x_58:
        /* <DEDUP_REMOVED lines=9> */
.L_x_61:
[----:B------:R-:W-:Y:S05]  /*55b0*/  BSYNC B1 ;  /* 0x0000000000017941 */ /* 0x000fea0003800000 */
.L_x_60:
        /* <DEDUP_REMOVED lines=10> */
.L_x_63:
[----:B------:R-:W-:Y:S05]  /*5660*/  BSYNC B1 ;  /* 0x0000000000017941 */ /* 0x000fea0003800000 */
.L_x_62:
        /* <DEDUP_REMOVED lines=10> */
.L_x_65:
[----:B------:R-:W-:Y:S05]  /*5710*/  BSYNC B1 ;  /* 0x0000000000017941 */ /* 0x000fea0003800000 */
.L_x_64:
        /* <DEDUP_REMOVED lines=9> */
.L_x_67:
[----:B------:R-:W-:Y:S05]  /*57b0*/  BSYNC B1 ;  /* 0x0000000000017941 */ /* 0x000fea0003800000 */
.L_x_66:
        /* <DEDUP_REMOVED lines=9> */
.L_x_69:
[----:B------:R-:W-:Y:S05]  /*5850*/  BSYNC B1 ;  /* 0x0000000000017941 */ /* 0x000fea0003800000 */
.L_x_68:
        /* <DEDUP_REMOVED lines=10> */
.L_x_71:
[----:B------:R-:W-:Y:S05]  /*5900*/  BSYNC B1 ;  /* 0x0000000000017941 */ /* 0x000fea0003800000 */
.L_x_70:
        /* <DEDUP_REMOVED lines=10> */
.L_x_73:
[----:B------:R-:W-:Y:S05]  /*59b0*/  BSYNC B1 ;  /* 0x0000000000017941 */ /* 0x000fea0003800000 */
.L_x_72:
        /* <DEDUP_REMOVED lines=9> */
.L_x_75:
[----:B------:R-:W-:Y:S05]  /*5a50*/  BSYNC B1 ;  /* 0x0000000000017941 */ /* 0x000fea0003800000 */
.L_x_74:
        /* <DEDUP_REMOVED lines=9> */
.L_x_77:
[----:B------:R-:W-:Y:S05]  /*5af0*/  BSYNC B1 ;  /* 0x0000000000017941 */ /* 0x000fea0003800000 */
.L_x_76:
        /* <DEDUP_REMOVED lines=10> */
.L_x_79:
[----:B------:R-:W-:Y:S05]  /*5ba0*/  BSYNC B1 ;  /* 0x0000000000017941 */ /* 0x000fea0003800000 */
.L_x_78:
        /* <DEDUP_REMOVED lines=10> */
.L_x_81:
[----:B------:R-:W-:Y:S05]  /*5c50*/  BSYNC B1 ;  /* 0x0000000000017941 */ /* 0x000fea0003800000 */
.L_x_80:
        /* <DEDUP_REMOVED lines=9> */
.L_x_83:
[----:B------:R-:W-:Y:S05]  /*5cf0*/  BSYNC B1 ;  /* 0x0000000000017941 */ /* 0x000fea0003800000 */
.L_x_82:
        /* <DEDUP_REMOVED lines=9> */
.L_x_85:
[----:B------:R-:W-:Y:S05]  /*5d90*/  BSYNC B1 ;  /* 0x0000000000017941 */ /* 0x000fea0003800000 */
.L_x_84:
        /* <DEDUP_REMOVED lines=10> */
.L_x_87:
[----:B------:R-:W-:Y:S05]  /*5e40*/  BSYNC B1 ;  /* 0x0000000000017941 */ /* 0x000fea0003800000 */
.L_x_86:
        /* <DEDUP_REMOVED lines=10> */
.L_x_89:
[----:B------:R-:W-:Y:S05]  /*5ef0*/  BSYNC B1 ;  /* 0x0000000000017941 */ /* 0x000fea0003800000 */
.L_x_88:
        /* <DEDUP_REMOVED lines=9> */
.L_x_91:
[----:B------:R-:W-:Y:S05]  /*5f90*/  BSYNC B1 ;  /* 0x0000000000017941 */ /* 0x000fea0003800000 */
.L_x_90:
        /* <DEDUP_REMOVED lines=9> */
.L_x_93:
[----:B------:R-:W-:Y:S05]  /*6030*/  BSYNC B1 ;  /* 0x0000000000017941 */ /* 0x000fea0003800000 */
.L_x_92:
        /* <DEDUP_REMOVED lines=10> */
.L_x_95:
[----:B------:R-:W-:Y:S05]  /*60e0*/  BSYNC B1 ;  /* 0x0000000000017941 */ /* 0x000fea0003800000 */
.L_x_94:
        /* <DEDUP_REMOVED lines=10> */
.L_x_97:
[----:B------:R-:W-:Y:S05]  /*6190*/  BSYNC B1 ;  /* 0x0000000000017941 */ /* 0x000fea0003800000 */
.L_x_96:
        /* <DEDUP_REMOVED lines=9> */
.L_x_99:
[----:B------:R-:W-:Y:S05]  /*6230*/  BSYNC B1 ;  /* 0x0000000000017941 */ /* 0x000fea0003800000 */
.L_x_98:
        /* <DEDUP_REMOVED lines=9> */
.L_x_101:
[----:B------:R-:W-:Y:S05]  /*62d0*/  BSYNC B1 ;  /* 0x0000000000017941 */ /* 0x000fea0003800000 */
.L_x_100:
        /* <DEDUP_REMOVED lines=10> */
.L_x_103:
[----:B------:R-:W-:Y:S05]  /*6380*/  BSYNC B1 ;  /* 0x0000000000017941 */ /* 0x000fea0003800000 */
.L_x_102:
        /* <DEDUP_REMOVED lines=10> */
.L_x_105:
[----:B------:R-:W-:Y:S05]  /*6430*/  BSYNC B1 ;  /* 0x0000000000017941 */ /* 0x000fea0003800000 */
.L_x_104:
        /* <DEDUP_REMOVED lines=9> */
.L_x_107:
[----:B------:R-:W-:Y:S05]  /*64d0*/  BSYNC B1 ;  /* 0x0000000000017941 */ /* 0x000fea0003800000 */
.L_x_106:
        /* <DEDUP_REMOVED lines=9> */
.L_x_109:
[----:B------:R-:W-:Y:S05]  /*6570*/  BSYNC B1 ;  /* 0x0000000000017941 */ /* 0x000fea0003800000 */
.L_x_108:
        /* <DEDUP_REMOVED lines=10> */
.L_x_111:
[----:B------:R-:W-:Y:S05]  /*6620*/  BSYNC B1 ;  /* 0x0000000000017941 */ /* 0x000fea0003800000 */
.L_x_110:
        /* <DEDUP_REMOVED lines=10> */
.L_x_113:
[----:B------:R-:W-:Y:S05]  /*66d0*/  BSYNC B1 ;  /* 0x0000000000017941 */ /* 0x000fea0003800000 */
.L_x_112:
        /* <DEDUP_REMOVED lines=9> */
.L_x_115:
[----:B------:R-:W-:Y:S05]  /*6770*/  BSYNC B1 ;  /* 0x0000000000017941 */ /* 0x000fea0003800000 */
.L_x_114:
        /* <DEDUP_REMOVED lines=9> */
.L_x_117:
[----:B------:R-:W-:Y:S05]  /*6810*/  BSYNC B1 ;  /* 0x0000000000017941 */ /* 0x000fea0003800000 */
.L_x_116:
        /* <DEDUP_REMOVED lines=10> */
.L_x_119:
[----:B------:R-:W-:Y:S05]  /*68c0*/  BSYNC B1 ;  /* 0x0000000000017941 */ /* 0x000fea0003800000 */
.L_x_118:
        /* <DEDUP_REMOVED lines=10> */
.L_x_121:
[----:B------:R-:W-:Y:S05]  /*6970*/  BSYNC B1 ;  /* 0x0000000000017941 */ /* 0x000fea0003800000 */
.L_x_120:
        /* <DEDUP_REMOVED lines=9> */
.L_x_123:
[----:B------:R-:W-:Y:S05]  /*6a10*/  BSYNC B1 ;  /* 0x0000000000017941 */ /* 0x000fea0003800000 */
.L_x_122:
        /* <DEDUP_REMOVED lines=9> */
.L_x_125:
[----:B------:R-:W-:Y:S05]  /*6ab0*/  BSYNC B1 ;  /* 0x0000000000017941 */ /* 0x000fea0003800000 */
.L_x_124:
        /* <DEDUP_REMOVED lines=10> */
.L_x_127:
[----:B------:R-:W-:Y:S05]  /*6b60*/  BSYNC B1 ;  /* 0x0000000000017941 */ /* 0x000fea0003800000 */
.L_x_126:
        /* <DEDUP_REMOVED lines=10> */
.L_x_129:
[----:B------:R-:W-:Y:S05]  /*6c10*/  BSYNC B1 ;  /* 0x0000000000017941 */ /* 0x000fea0003800000 */
.L_x_128:
        /* <DEDUP_REMOVED lines=9> */
.L_x_131:
[----:B------:R-:W-:Y:S05]  /*6cb0*/  BSYNC B1 ;  /* 0x0000000000017941 */ /* 0x000fea0003800000 */
.L_x_130:
        /* <DEDUP_REMOVED lines=9> */
.L_x_133:
[----:B------:R-:W-:Y:S05]  /*6d50*/  BSYNC B1 ;  /* 0x0000000000017941 */ /* 0x000fea0003800000 */
.L_x_132:
        /* <DEDUP_REMOVED lines=10> */
.L_x_135:
[----:B------:R-:W-:Y:S05]  /*6e00*/  BSYNC B1 ;  /* 0x0000000000017941 */ /* 0x000fea0003800000 */
.L_x_134:
        /* <DEDUP_REMOVED lines=10> */
.L_x_137:
[----:B------:R-:W-:Y:S05]  /*6eb0*/  BSYNC B1 ;  /* 0x0000000000017941 */ /* 0x000fea0003800000 */
.L_x_136:
        /* <DEDUP_REMOVED lines=9> */
.L_x_139:
[----:B------:R-:W-:Y:S05]  /*6f50*/  BSYNC B1 ;  /* 0x0000000000017941 */ /* 0x000fea0003800000 */
.L_x_138:
        /* <DEDUP_REMOVED lines=9> */
.L_x_141:
[----:B------:R-:W-:Y:S05]  /*6ff0*/  BSYNC B1 ;  /* 0x0000000000017941 */ /* 0x000fea0003800000 */
.L_x_140:
        /* <DEDUP_REMOVED lines=10> */
.L_x_143:
[----:B------:R-:W-:Y:S05]  /*70a0*/  BSYNC B1 ;  /* 0x0000000000017941 */ /* 0x000fea0003800000 */
.L_x_142:
        /* <DEDUP_REMOVED lines=10> */
.L_x_145:
[----:B------:R-:W-:Y:S05]  /*7150*/  BSYNC B1 ;  /* 0x0000000000017941 */ /* 0x000fea0003800000 */
.L_x_144:
        /* <DEDUP_REMOVED lines=9> */
.L_x_147:
[----:B------:R-:W-:Y:S05]  /*71f0*/  BSYNC B1 ;  /* 0x0000000000017941 */ /* 0x000fea0003800000 */
.L_x_146:
        /* <DEDUP_REMOVED lines=9> */
.L_x_149:
[----:B------:R-:W-:Y:S05]  /*7290*/  BSYNC B1 ;  /* 0x0000000000017941 */ /* 0x000fea0003800000 */
.L_x_148:
        /* <DEDUP_REMOVED lines=10> */
.L_x_151:
[----:B------:R-:W-:Y:S05]  /*7340*/  BSYNC B1 ;  /* 0x0000000000017941 */ /* 0x000fea0003800000 */
.L_x_150:
        /* <DEDUP_REMOVED lines=10> */
.L_x_153:
[----:B------:R-:W-:Y:S05]  /*73f0*/  BSYNC B1 ;  /* 0x0000000000017941 */ /* 0x000fea0003800000 */
.L_x_152:
        /* <DEDUP_REMOVED lines=9> */
.L_x_155:
[----:B------:R-:W-:Y:S05]  /*7490*/  BSYNC B1 ;  /* 0x0000000000017941 */ /* 0x000fea0003800000 */
.L_x_154:
        /* <DEDUP_REMOVED lines=9> */
.L_x_157:
[----:B------:R-:W-:Y:S05]  /*7530*/  BSYNC B1 ;  /* 0x0000000000017941 */ /* 0x000fea0003800000 */
.L_x_156:
        /* <DEDUP_REMOVED lines=10> */
.L_x_159:
[----:B------:R-:W-:Y:S05]  /*75e0*/  BSYNC B1 ;  /* 0x0000000000017941 */ /* 0x000fea0003800000 */
.L_x_158:
        /* <DEDUP_REMOVED lines=10> */
.L_x_161:
[----:B------:R-:W-:Y:S05]  /*7690*/  BSYNC B1 ;  /* 0x0000000000017941 */ /* 0x000fea0003800000 */
.L_x_160:
        /* <DEDUP_REMOVED lines=9> */
.L_x_163:
[----:B------:R-:W-:Y:S05]  /*7730*/  BSYNC B1 ;  /* 0x0000000000017941 */ /* 0x000fea0003800000 */
.L_x_162:
        /* <DEDUP_REMOVED lines=9> */
.L_x_165:
[----:B------:R-:W-:Y:S05]  /*77d0*/  BSYNC B1 ;  /* 0x0000000000017941 */ /* 0x000fea0003800000 */
.L_x_164:
        /* <DEDUP_REMOVED lines=10> */
.L_x_167:
[----:B------:R-:W-:Y:S05]  /*7880*/  BSYNC B1 ;  /* 0x0000000000017941 */ /* 0x000fea0003800000 */
.L_x_166:
        /* <DEDUP_REMOVED lines=10> */
.L_x_169:
[----:B------:R-:W-:Y:S05]  /*7930*/  BSYNC B1 ;  /* 0x0000000000017941 */ /* 0x000fea0003800000 */
.L_x_168:
        /* <DEDUP_REMOVED lines=9> */
.L_x_171:
[----:B------:R-:W-:Y:S05]  /*79d0*/  BSYNC B1 ;  /* 0x0000000000017941 */ /* 0x000fea0003800000 */
.L_x_170:
        /* <DEDUP_REMOVED lines=9> */
.L_x_173:
[----:B------:R-:W-:Y:S05]  /*7a70*/  BSYNC B1 ;  /* 0x0000000000017941 */ /* 0x000fea0003800000 */
.L_x_172:
        /* <DEDUP_REMOVED lines=10> */
.L_x_175:
[----:B------:R-:W-:Y:S05]  /*7b20*/  BSYNC B1 ;  /* 0x0000000000017941 */ /* 0x000fea0003800000 */
.L_x_174:
        /* <DEDUP_REMOVED lines=10> */
.L_x_177:
[----:B------:R-:W-:Y:S05]  /*7bd0*/  BSYNC B1 ;  /* 0x0000000000017941 */ /* 0x000fea0003800000 */
.L_x_176:
        /* <DEDUP_REMOVED lines=9> */
.L_x_179:
[----:B------:R-:W-:Y:S05]  /*7c70*/  BSYNC B1 ;  /* 0x0000000000017941 */ /* 0x000fea0003800000 */
.L_x_178:
        /* <DEDUP_REMOVED lines=9> */
.L_x_181:
[----:B------:R-:W-:Y:S05]  /*7d10*/  BSYNC B1 ;  /* 0x0000000000017941 */ /* 0x000fea0003800000 */
.L_x_180:
        /* <DEDUP_REMOVED lines=10> */
.L_x_183:
[----:B------:R-:W-:Y:S05]  /*7dc0*/  BSYNC B1 ;  /* 0x0000000000017941 */ /* 0x000fea0003800000 */
.L_x_182:
        /* <DEDUP_REMOVED lines=10> */
.L_x_185:
[----:B------:R-:W-:Y:S05]  /*7e70*/  BSYNC B1 ;  /* 0x0000000000017941 */ /* 0x000fea0003800000 */
.L_x_184:
        /* <DEDUP_REMOVED lines=9> */
.L_x_187:
[----:B------:R-:W-:Y:S05]  /*7f10*/  BSYNC B1 ;  /* 0x0000000000017941 */ /* 0x000fea0003800000 */
.L_x_186:
        /* <DEDUP_REMOVED lines=9> */
.L_x_189:
[----:B------:R-:W-:Y:S05]  /*7fb0*/  BSYNC B1 ;  /* 0x0000000000017941 */ /* 0x000fea0003800000 */
.L_x_188:
        /* <DEDUP_REMOVED lines=10> */
.L_x_191:
[----:B------:R-:W-:Y:S05]  /*8060*/  BSYNC B1 ;  /* 0x0000000000017941 */ /* 0x000fea0003800000 */
.L_x_190:
        /* <DEDUP_REMOVED lines=10> */
.L_x_193:
[----:B------:R-:W-:Y:S05]  /*8110*/  BSYNC B1 ;  /* 0x0000000000017941 */ /* 0x000fea0003800000 */
.L_x_192:
        /* <DEDUP_REMOVED lines=9> */
.L_x_195:
[----:B------:R-:W-:Y:S05]  /*81b0*/  BSYNC B1 ;  /* 0x0000000000017941 */ /* 0x000fea0003800000 */
.L_x_194:
        /* <DEDUP_REMOVED lines=9> */
.L_x_197:
[----:B------:R-:W-:Y:S05]  /*8250*/  BSYNC B1 ;  /* 0x0000000000017941 */ /* 0x000fea0003800000 */
.L_x_196:
        /* <DEDUP_REMOVED lines=10> */
.L_x_199:
[----:B------:R-:W-:Y:S05]  /*8300*/  BSYNC B1 ;  /* 0x0000000000017941 */ /* 0x000fea0003800000 */
.L_x_198:
        /* <DEDUP_REMOVED lines=10> */
.L_x_201:
[----:B------:R-:W-:Y:S05]  /*83b0*/  BSYNC B1 ;  /* 0x0000000000017941 */ /* 0x000fea0003800000 */
.L_x_200:
        /* <DEDUP_REMOVED lines=9> */
.L_x_203:
[----:B------:R-:W-:Y:S05]  /*8450*/  BSYNC B1 ;  /* 0x0000000000017941 */ /* 0x000fea0003800000 */
.L_x_202:
        /* <DEDUP_REMOVED lines=9> */
.L_x_205:
[----:B------:R-:W-:Y:S05]  /*84f0*/  BSYNC B1 ;  /* 0x0000000000017941 */ /* 0x000fea0003800000 */
.L_x_204:
        /* <DEDUP_REMOVED lines=10> */
.L_x_207:
[----:B------:R-:W-:Y:S05]  /*85a0*/  BSYNC B1 ;  /* 0x0000000000017941 */ /* 0x000fea0003800000 */
.L_x_206:
        /* <DEDUP_REMOVED lines=10> */
.L_x_209:
[----:B------:R-:W-:Y:S05]  /*8650*/  BSYNC B1 ;  /* 0x0000000000017941 */ /* 0x000fea0003800000 */
.L_x_208:
        /* <DEDUP_REMOVED lines=9> */
.L_x_211:
[----:B------:R-:W-:Y:S05]  /*86f0*/  BSYNC B1 ;  /* 0x0000000000017941 */ /* 0x000fea0003800000 */
.L_x_210:
        /* <DEDUP_REMOVED lines=9> */
.L_x_213:
[----:B------:R-:W-:Y:S05]  /*8790*/  BSYNC B1 ;  /* 0x0000000000017941 */ /* 0x000fea0003800000 */
.L_x_212:
        /* <DEDUP_REMOVED lines=10> */
.L_x_215:
[----:B------:R-:W-:Y:S05]  /*8840*/  BSYNC B1 ;  /* 0x0000000000017941 */ /* 0x000fea0003800000 */
.L_x_214:
        /* <DEDUP_REMOVED lines=10> */
.L_x_217:
[----:B------:R-:W-:Y:S05]  /*88f0*/  BSYNC B1 ;  /* 0x0000000000017941 */ /* 0x000fea0003800000 */
.L_x_216:
        /* <DEDUP_REMOVED lines=9> */
.L_x_219:
[----:B------:R-:W-:Y:S05]  /*8990*/  BSYNC B1 ;  /* 0x0000000000017941 */ /* 0x000fea0003800000 */
.L_x_218:
        /* <DEDUP_REMOVED lines=9> */
.L_x_221:
[----:B------:R-:W-:Y:S05]  /*8a30*/  BSYNC B1 ;  /* 0x0000000000017941 */ /* 0x000fea0003800000 */
.L_x_220:
        /* <DEDUP_REMOVED lines=10> */
.L_x_223:
[----:B------:R-:W-:Y:S05]  /*8ae0*/  BSYNC B1 ;  /* 0x0000000000017941 */ /* 0x000fea0003800000 */
.L_x_222:
        /* <DEDUP_REMOVED lines=10> */
.L_x_225:
[----:B------:R-:W-:Y:S05]  /*8b90*/  BSYNC B1 ;  /* 0x0000000000017941 */ /* 0x000fea0003800000 */
.L_x_224:
        /* <DEDUP_REMOVED lines=9> */
.L_x_227:
[----:B------:R-:W-:Y:S05]  /*8c30*/  BSYNC B1 ;  /* 0x0000000000017941 */ /* 0x000fea0003800000 */
.L_x_226:
        /* <DEDUP_REMOVED lines=9> */
.L_x_229:
[----:B------:R-:W-:Y:S05]  /*8cd0*/  BSYNC B1 ;  /* 0x0000000000017941 */ /* 0x000fea0003800000 */
.L_x_228:
        /* <DEDUP_REMOVED lines=10> */
.L_x_231:
[----:B------:R-:W-:Y:S05]  /*8d80*/  BSYNC B1 ;  /* 0x0000000000017941 */ /* 0x000fea0003800000 */
.L_x_230:
        /* <DEDUP_REMOVED lines=10> */
.L_x_233:
[----:B------:R-:W-:Y:S05]  /*8e30*/  BSYNC B1 ;  /* 0x0000000000017941 */ /* 0x000fea0003800000 */
.L_x_232:
        /* <DEDUP_REMOVED lines=9> */
.L_x_235:
[----:B------:R-:W-:Y:S05]  /*8ed0*/  BSYNC B1 ;  /* 0x0000000000017941 */ /* 0x000fea0003800000 */
.L_x_234:
        /* <DEDUP_REMOVED lines=9> */
.L_x_237:
[----:B------:R-:W-:Y:S05]  /*8f70*/  BSYNC B1 ;  /* 0x0000000000017941 */ /* 0x000fea0003800000 */
.L_x_236:
        /* <DEDUP_REMOVED lines=10> */
.L_x_239:
[----:B------:R-:W-:Y:S05]  /*9020*/  BSYNC B1 ;  /* 0x0000000000017941 */ /* 0x000fea0003800000 */
.L_x_238:
        /* <DEDUP_REMOVED lines=10> */
.L_x_241:
[----:B------:R-:W-:Y:S05]  /*90d0*/  BSYNC B1 ;  /* 0x0000000000017941 */ /* 0x000fea0003800000 */
.L_x_240:
        /* <DEDUP_REMOVED lines=9> */
.L_x_243:
[----:B------:R-:W-:Y:S05]  /*9170*/  BSYNC B1 ;  /* 0x0000000000017941 */ /* 0x000fea0003800000 */
.L_x_242:
        /* <DEDUP_REMOVED lines=9> */
.L_x_245:
[----:B------:R-:W-:Y:S05]  /*9210*/  BSYNC B1 ;  /* 0x0000000000017941 */ /* 0x000fea0003800000 */
.L_x_244:
        /* <DEDUP_REMOVED lines=10> */
.L_x_247:
[----:B------:R-:W-:Y:S05]  /*92c0*/  BSYNC B1 ;  /* 0x0000000000017941 */ /* 0x000fea0003800000 */
.L_x_246:
        /* <DEDUP_REMOVED lines=10> */
.L_x_249:
[----:B------:R-:W-:Y:S05]  /*9370*/  BSYNC B1 ;  /* 0x0000000000017941 */ /* 0x000fea0003800000 */
.L_x_248:
[----:B01-345:R-:W-:Y:S01]  /*9380*/  IMAD.U32 R6, R141, 0x10000, RZ ;  /* 0x000100008d067824 */ /* 0x03bfe200078e00ff */
        /* <DEDUP_REMOVED lines=8> */
.L_x_251:
[----:B------:R-:W-:Y:S05]  /*9410*/  BSYNC B1 ;  /* 0x0000000000017941 */ /* 0x000fea0003800000 */
.L_x_250:
[----:B0----5:R-:W-:Y:S01]  /*9420*/  IMAD.U32 R6, R141, 0x10000, RZ ;  /* 0x000100008d067824 */ /* 0x021fe200078e00ff */
[----:B------:R-:W-:Y:S01]  /*9430*/  ISETP.GT.AND P0, PT, R3, 0x8, P0 ;  /* 0x000000080300780c */ /* 0x000fe20000704270 */
[----:B------:R-:W-:Y:S02]  /*9440*/  BSSY B1, `(.L_x_252) ;  /* 0x000000a000017945 */ /* 0x000fe40003800000 */
[----:B------:R-:W-:Y:S01]  /*9450*/  FMUL R7, R6, R137 ;  /* 0x0000008906077220 */ /* 0x000fe20000400000 */
[----:B------:R-:W-:-:S03]  /*9460*/  @P1 IMAD.MOV.U32 R6, RZ, RZ, R12 ;  /* 0x000000ffff061224 */ /* 0x000fc600078e000c */
[----:B------:R-:W-:-:S05]  /*9470*/  FFMA R7, R38, R136, R7 ;  /* 0x0000008826077223 */ /* 0x000fca0000000007 */
[----:B------:R-:W-:-:S04]  /*9480*/  F2FP.BF16.F32.PACK_AB R7, RZ, R7 ;  /* 0x00000007ff07723e */ /* 0x000fc800000010ff */
[----:B------:R-:W-:Y:S01]  /*9490*/  PRMT R8, R7, 0x7610, R8 ;  /* 0x0000761007087816 */ /* 0x000fe20000000008 */
[----:B------:R-:W-:-:S05]  /*94a0*/  @P1 IMAD.MOV.U32 R7, RZ, RZ, R13 ;  /* 0x000000ffff071224 */ /* 0x000fca00078e000d */
[----:B------:R0:W-:Y:S01]  /*94b0*/  @P1 STG.E.U16 desc[UR36][R6.64+0x1b0], R8 ;  /* 0x0001b00806001986 */ /* 0x0001e2000c101524 */
[----:B------:R-:W-:Y:S05]  /*94c0*/  @!P0 BRA `(.L_x_253) ;  /* 0x0000000000048947 */ /* 0x000fea0003800000 */
[----:B------:R3:W5:Y:S02]  /*94d0*/  LDG.E.LTC128B.U16 R141, desc[UR36][R4.64+0x1b2] ;  /* 0x0001b224048d7981 */ /* 0x000764000c1e1520 */
.L_x_253:
[----:B------:R-:W-:Y:S05]  /*94e0*/  BSYNC B1 ;  /* 0x0000000000017941 */ /* 0x000fea0003800000 */
.L_x_252:
[----:B------:R-:W-:Y:S05]  /*94f0*/  @!P0 BRA `(.L_x_254) ;  /* 0x0000002400c08947 */ /* 0x000fea0003800000 */
[----:B-123-5:R-:W-:-:S04]  /*9500*/  IMAD.U32 R4, R141, 0x10000, RZ ;  /* 0x000100008d047824 */ /* 0x02efc800078e00ff */
[----:B------:R-:W-:-:S04]  /*9510*/  FMUL R4, R4, R137 ;  /* 0x0000008904047220 */ /* 0x000fc80000400000 */
[----:B------:R-:W-:-:S05]  /*9520*/  FFMA R4, R39, R136, R4 ;  /* 0x0000008827047223 */ /* 0x000fca0000000004 */
[----:B------:R-:W-:-:S05]  /*9530*/  F2FP.BF16.F32.PACK_AB R4, RZ, R4 ;  /* 0x00000004ff04723e */ /* 0x000fca00000010ff */
[----:B------:R4:W-:Y:S01]  /*9540*/  STG.E.U16 desc[UR36][R12.64+0x1b2], R4 ;  /* 0x0001b2040c007986 */ /* 0x0009e2000c101524 */
[----:B------:R-:W-:Y:S05]  /*9550*/  BRA `(.L_x_254) ;  /* 0x0000002400a87947 */ /* 0x000fea0003800000 */
.L_x_33:
[----:B------:R-:W-:Y:S01]  /*9560*/  ULDC.64 UR4, c[0x0][0x5c0] ;  /* 0x0001700000047ab9 */ /* 0x000fe20000000a00 */
[----:B------:R-:W-:Y:S01]  /*9570*/  ISETP.GT.AND P3, PT, R10, 0x1, PT ;  /* 0x000000010a00780c */ /* 0x000fe20003f64270 */
[-C--:B------:R-:W-:Y:S01]  /*9580*/  FMUL R120, R120, R136.reuse ;  /* 0x0000008878787220 */ /* 0x080fe20000400000 */
[----:B------:R-:W-:Y:S01]  /*9590*/  LEA R8, P0, R6, UR4, 0x1 ;  /* 0x0000000406087c11 */ /* 0x000fe2000f8008ff */
[-C--:B------:R-:W-:Y:S01]  /*95a0*/  FMUL R121, R121, R136.reuse ;  /* 0x0000008879797220 */ /* 0x080fe20000400000 */
[----:B------:R-:W-:Y:S01]  /*95b0*/  SHF.L.U64.HI R5, R4, 0x4, R5 ;  /* 0x0000000404057819 */ /* 0x000fe20000010205 */
[-C--:B------:R-:W-:Y:S01]  /*95c0*/  FMUL R122, R122, R136.reuse ;  /* 0x000000887a7a7220 */ /* 0x080fe20000400000 */
[----:B------:R-:W-:Y:S01]  /*95d0*/  LEA.HI.X R9, R6, UR5, R9, 0x1, P0 ;  /* 0x0000000506097c11 */ /* 0x000fe200080f0c09 */
[-C--:B------:R-:W-:Y:S01]  /*95e0*/  FMUL R123, R123, R136.reuse ;  /* 0x000000887b7b7220 */ /* 0x080fe20000400000 */
[----:B------:R-:W-:Y:S01]  /*95f0*/  ISETP.GT.AND P0, PT, R3, RZ, P3 ;  /* 0x000000ff0300720c */ /* 0x000fe20001f04270 */
[----:B------:R-:W-:Y:S01]  /*9600*/  FMUL R124, R124, R136 ;  /* 0x000000887c7c7220 */ /* 0x000fe20000400000 */
[----:B------:R-:W-:Y:S01]  /*9610*/  F2FP.BF16.F32.PACK_AB R120, RZ, R120 ;  /* 0x00000078ff78723e */ /* 0x000fe200000010ff */
[-C--:B------:R-:W-:Y:S01]  /*9620*/  FMUL R125, R125, R136.reuse ;  /* 0x000000887d7d7220 */ /* 0x080fe20000400000 */
[----:B------:R-:W-:Y:S01]  /*9630*/  F2FP.BF16.F32.PACK_AB R121, RZ, R121 ;  /* 0x00000079ff79723e */ /* 0x000fe200000010ff */
[----:B------:R-:W-:Y:S01]  /*9640*/  FMUL R126, R126, R136 ;  /* 0x000000887e7e7220 */ /* 0x000fe20000400000 */
[----:B------:R-:W-:Y:S01]  /*9650*/  LEA R4, P4, R4, R8, 0x4 ;  /* 0x0000000804047211 */ /* 0x000fe200078820ff */
[----:B------:R-:W-:Y:S01]  /*9660*/  @P2 STG.E.U16 desc[UR36][R8.64], R120 ;  /* 0x0000007808002986 */ /* 0x000fe2000c101524 */
[----:B------:R-:W-:Y:S01]  /*9670*/  ISETP.GT.AND P2, PT, R10, 0x8, PT ;  /* 0x000000080a00780c */ /* 0x000fe20003f44270 */
[----:B------:R-:W-:Y:S01]  /*9680*/  FMUL R127, R127, R136 ;  /* 0x000000887f7f7220 */ /* 0x000fe20000400000 */
[----:B------:R-:W-:Y:S01]  /*9690*/  ISETP.GT.AND P1, PT, R3, 0x8, P1 ;  /* 0x000000080300780c */ /* 0x000fe20000f24270 */
[--C-:B------:R-:W-:Y:S01]  /*96a0*/  IMAD.X R5, R5, 0x1, R9.reuse, P4 ;  /* 0x0000000105057824 */ /* 0x100fe200020e0609 */
[C---:B------:R-:W-:Y:S01]  /*96b0*/  ISETP.GT.AND P5, PT, R3.reuse, RZ, P2 ;  /* 0x000000ff0300720c */ /* 0x040fe200017a4270 */
[--C-:B------:R-:W-:Y:S01]  /*96c0*/  @P0 IMAD.MOV.U32 R6, RZ, RZ, R8.reuse ;  /* 0x000000ffff060224 */ /* 0x100fe200078e0008 */
[----:B------:R-:W-:Y:S01]  /*96d0*/  ISETP.GT.AND P3, PT, R3, 0x8, P3 ;  /* 0x000000080300780c */ /* 0x000fe20001f64270 */
[--C-:B------:R-:W-:Y:S01]  /*96e0*/  @P0 IMAD.MOV.U32 R7, RZ, RZ, R9.reuse ;  /* 0x000000ffff070224 */ /* 0x100fe200078e0009 */
[----:B------:R-:W-:Y:S01]  /*96f0*/  F2FP.BF16.F32.PACK_AB R122, RZ, R122 ;  /* 0x0000007aff7a723e */ /* 0x000fe200000010ff */
[-C--:B------:R-:W-:Y:S01]  /*9700*/  FMUL R128, R128, R136.reuse ;  /* 0x0000008880807220 */ /* 0x080fe20000400000 */
[----:B------:R-:W-:Y:S01]  /*9710*/  F2FP.BF16.F32.PACK_AB R123, RZ, R123 ;  /* 0x0000007bff7b723e */ /* 0x000fe200000010ff */
[-C--:B------:R-:W-:Y:S01]  /*9720*/  FMUL R129, R129, R136.reuse ;  /* 0x0000008881817220 */ /* 0x080fe20000400000 */
[----:B------:R0:W-:Y:S01]  /*9730*/  @P0 STG.E.U16 desc[UR36][R6.64+0x2], R121 ;  /* 0x0000027906000986 */ /* 0x0001e2000c101524 */
[----:B------:R-:W-:Y:S01]  /*9740*/  ISETP.GT.AND P0, PT, R10, 0x9, PT ;  /* 0x000000090a00780c */ /* 0x000fe20003f04270 */
[----:B------:R-:W-:Y:S01]  /*9750*/  FMUL R130, R130, R136 ;  /* 0x0000008882827220 */ /* 0x000fe20000400000 */
[----:B------:R-:W-:Y:S01]  /*9760*/  F2FP.BF16.F32.PACK_AB R124, RZ, R124 ;  /* 0x0000007cff7c723e */ /* 0x000fe200000010ff */
[----:B------:R-:W-:Y:S01]  /*9770*/  @P1 STG.E.U16 desc[UR36][R4.64], R122 ;  /* 0x0000007a04001986 */ /* 0x000fe2000c101524 */
[----:B------:R-:W-:Y:S01]  /*9780*/  ISETP.GT.AND P4, PT, R3, RZ, P0 ;  /* 0x000000ff0300720c */ /* 0x000fe20000784270 */
[-C--:B------:R-:W-:Y:S01]  /*9790*/  FMUL R131, R131, R136.reuse ;  /* 0x0000008883837220 */ /* 0x080fe20000400000 */
[----:B------:R-:W-:Y:S01]  /*97a0*/  ISETP.GT.AND P1, PT, R10, 0x10, PT ;  /* 0x000000100a00780c */ /* 0x000fe20003f24270 */
[----:B------:R-:W-:Y:S01]  /*97b0*/  @P3 STG.E.U16 desc[UR36][R4.64+0x2], R123 ;  /* 0x0000027b04003986 */ /* 0x000fe2000c101524 */
[----:B------:R-:W-:Y:S01]  /*97c0*/  F2FP.BF16.F32.PACK_AB R125, RZ, R125 ;  /* 0x0000007dff7d723e */ /* 0x000fe200000010ff */
[-C--:B------:R-:W-:Y:S01]  /*97d0*/  FMUL R132, R132, R136.reuse ;  /* 0x0000008884847220 */ /* 0x080fe20000400000 */
[C---:B------:R-:W-:Y:S01]  /*97e0*/  ISETP.GT.AND P2, PT, R3.reuse, 0x8, P2 ;  /* 0x000000080300780c */ /* 0x040fe20001744270 */
[--C-:B0-----:R-:W-:Y:S01]  /*97f0*/  @P5 IMAD.MOV.U32 R6, RZ, RZ, R8.reuse ;  /* 0x000000ffff065224 */ /* 0x101fe200078e0008 */
[----:B------:R-:W-:Y:S01]  /*9800*/  ISETP.GT.AND P3, PT, R3, 0x8, P0 ;  /* 0x000000080300780c */ /* 0x000fe20000764270 */
[--C-:B------:R-:W-:Y:S01]  /*9810*/  @P5 IMAD.MOV.U32 R7, RZ, RZ, R9.reuse ;  /* 0x000000ffff075224 */ /* 0x100fe200078e0009 */
[----:B------:R-:W-:Y:S01]  /*9820*/  ISETP.GT.AND P0, PT, R10, 0x11, PT ;  /* 0x000000110a00780c */ /* 0x000fe20003f04270 */
[----:B------:R-:W-:Y:S01]  /*9830*/  FMUL R133, R133, R136 ;  /* 0x0000008885857220 */ /* 0x000fe20000400000 */
[----:B------:R-:W-:Y:S01]  /*9840*/  F2FP.BF16.F32.PACK_AB R126, RZ, R126 ;  /* 0x0000007eff7e723e */ /* 0x000fe200000010ff */
[-C--:B------:R-:W-:Y:S01]  /*9850*/  FMUL R134, R134, R136.reuse ;  /* 0x0000008886867220 */ /* 0x080fe20000400000 */
[----:B------:R0:W-:Y:S01]  /*9860*/  @P5 STG.E.U16 desc[UR36][R6.64+0x10], R124 ;  /* 0x0000107c06005986 */ /* 0x0001e2000c101524 */
[----:B------:R-:W-:Y:S01]  /*9870*/  ISETP.GT.AND P5, PT, R3, RZ, P1 ;  /* 0x000000ff0300720c */ /* 0x000fe20000fa4270 */
[-C--:B------:R-:W-:Y:S01]  /*9880*/  FMUL R135, R135, R136.reuse ;  /* 0x0000008887877220 */ /* 0x080fe20000400000 */
[----:B------:R-:W-:Y:S01]  /*9890*/  F2FP.BF16.F32.PACK_AB R127, RZ, R127 ;  /* 0x0000007fff7f723e */ /* 0x000fe200000010ff */
[----:B------:R-:W-:Y:S01]  /*98a0*/  FMUL R104, R104, R136 ;  /* 0x0000008868687220 */ /* 0x000fe20000400000 */
[----:B------:R-:W-:Y:S01]  /*98b0*/  F2FP.BF16.F32.PACK_AB R128, RZ, R128 ;  /* 0x00000080ff80723e */ /* 0x000fe200000010ff */
[-C--:B------:R-:W-:Y:S01]  /*98c0*/  FMUL R105, R105, R136.reuse ;  /* 0x0000008869697220 */ /* 0x080fe20000400000 */
[----:B------:R-:W-:Y:S01]  /*98d0*/  F2FP.BF16.F32.PACK_AB R129, RZ, R129 ;  /* 0x00000081ff81723e */ /* 0x000fe200000010ff */
[-C--:B------:R-:W-:Y:S01]  /*98e0*/  FMUL R106, R106, R136.reuse ;  /* 0x000000886a6a7220 */ /* 0x080fe20000400000 */
[----:B------:R-:W-:Y:S01]  /*98f0*/  ISETP.GT.AND P1, PT, R3, 0x8, P1 ;  /* 0x000000080300780c */ /* 0x000fe20000f24270 */
[----:B------:R-:W-:Y:S01]  /*9900*/  FMUL R107, R107, R136 ;  /* 0x000000886b6b7220 */ /* 0x000fe20000400000 */
[----:B------:R-:W-:Y:S01]  /*9910*/  F2FP.BF16.F32.PACK_AB R130, RZ, R130 ;  /* 0x00000082ff82723e */ /* 0x000fe200000010ff */
[--C-:B0-----:R-:W-:Y:S01]  /*9920*/  @P4 IMAD.MOV.U32 R6, RZ, RZ, R8.reuse ;  /* 0x000000ffff064224 */ /* 0x101fe200078e0008 */
[----:B------:R-:W-:Y:S01]  /*9930*/  F2FP.BF16.F32.PACK_AB R131, RZ, R131 ;  /* 0x00000083ff83723e */ /* 0x000fe200000010ff */
[--C-:B------:R-:W-:Y:S01]  /*9940*/  @P4 IMAD.MOV.U32 R7, RZ, RZ, R9.reuse ;  /* 0x000000ffff074224 */ /* 0x100fe200078e0009 */
[----:B------:R-:W-:Y:S01]  /*9950*/  F2FP.BF16.F32.PACK_AB R132, RZ, R132 ;  /* 0x00000084ff84723e */ /* 0x000fe200000010ff */
[-C--:B------:R-:W-:Y:S01]  /*9960*/  FMUL R108, R108, R136.reuse ;  /* 0x000000886c6c7220 */ /* 0x080fe20000400000 */
[----:B------:R-:W-:Y:S01]  /*9970*/  F2FP.BF16.F32.PACK_AB R133, RZ, R133 ;  /* 0x00000085ff85723e */ /* 0x000fe200000010ff */
[-C--:B------:R-:W-:Y:S01]  /*9980*/  FMUL R109, R109, R136.reuse ;  /* 0x000000886d6d7220 */ /* 0x080fe20000400000 */
[----:B------:R0:W-:Y:S01]  /*9990*/  @P4 STG.E.U16 desc[UR36][R6.64+0x12], R125 ;  /* 0x0000127d06004986 */ /* 0x0001e2000c101524 */
[----:B------:R-:W-:Y:S01]  /*99a0*/  ISETP.GT.AND P4, PT, R3, RZ, P0 ;  /* 0x000000ff0300720c */ /* 0x000fe20000784270 */
[----:B------:R-:W-:Y:S01]  /*99b0*/  FMUL R110, R110, R136 ;  /* 0x000000886e6e7220 */ /* 0x000fe20000400000 */
[----:B------:R-:W-:Y:S01]  /*99c0*/  F2FP.BF16.F32.PACK_AB R134, RZ, R134 ;  /* 0x00000086ff86723e */ /* 0x000fe200000010ff */
[----:B------:R-:W-:Y:S01]  /*99d0*/  @P2 STG.E.U16 desc[UR36][R4.64+0x10], R126 ;  /* 0x0000107e04002986 */ /* 0x000fe2000c101524 */
[----:B------:R-:W-:Y:S01]  /*99e0*/  ISETP.GT.AND P2, PT, R10, 0x18, PT ;  /* 0x000000180a00780c */ /* 0x000fe20003f44270 */
[-C--:B------:R-:W-:Y:S01]  /*99f0*/  FMUL R111, R111, R136.reuse ;  /* 0x000000886f6f7220 */ /* 0x080fe20000400000 */
[----:B------:R-:W-:Y:S01]  /*9a00*/  F2FP.BF16.F32.PACK_AB R135, RZ, R135 ;  /* 0x00000087ff87723e */ /* 0x000fe200000010ff */
[----:B------:R-:W-:Y:S01]  /*9a10*/  @P3 STG.E.U16 desc[UR36][R4.64+0x12], R127 ;  /* 0x0000127f04003986 */ /* 0x000fe2000c101524 */
[----:B------:R-:W-:Y:S01]  /*9a20*/  ISETP.GT.AND P3, PT, R3, 0x8, P0 ;  /* 0x000000080300780c */ /* 0x000fe20000764270 */
[----:B------:R-:W-:Y:S01]  /*9a30*/  FMUL R112, R112, R136 ;  /* 0x0000008870707220 */ /* 0x000fe20000400000 */
[----:B------:R-:W-:Y:S01]  /*9a40*/  ISETP.GT.AND P0, PT, R10, 0x19, PT ;  /* 0x000000190a00780c */ /* 0x000fe20003f04270 */
[--C-:B0-----:R-:W-:Y:S01]  /*9a50*/  @P5 IMAD.MOV.U32 R6, RZ, RZ, R8.reuse ;  /* 0x000000ffff065224 */ /* 0x101fe200078e0008 */
[----:B------:R-:W-:Y:S01]  /*9a60*/  F2FP.BF16.F32.PACK_AB R104, RZ, R104 ;  /* 0x00000068ff68723e */ /* 0x000fe200000010ff */
[--C-:B------:R-:W-:Y:S01]  /*9a70*/  @P5 IMAD.MOV.U32 R7, RZ, RZ, R9.reuse ;  /* 0x000000ffff075224 */ /* 0x100fe200078e0009 */
[----:B------:R-:W-:Y:S01]  /*9a80*/  F2FP.BF16.F32.PACK_AB R105, RZ, R105 ;  /* 0x00000069ff69723e */ /* 0x000fe200000010ff */
        /* <DEDUP_REMOVED lines=11> */
[----:B------:R-:W-:Y:S01]  /*9b40*/  FMUL R118, R118, R136 ;  /* 0x0000008876767220 */ /* 0x000fe20000400000 */
[----:B------:R-:W-:Y:S01]  /*9b50*/  F2FP.BF16.F32.PACK_AB R110, RZ, R110 ;  /* 0x0000006eff6e723e */ /* 0x000fe200000010ff */
[----:B------:R-:W-:Y:S01]  /*9b60*/  FMUL R119, R119, R136 ;  /* 0x0000008877777220 */ /* 0x000fe20000400000 */
[----:B------:R-:W-:Y:S01]  /*9b70*/  F2FP.BF16.F32.PACK_AB R111, RZ, R111 ;  /* 0x0000006fff6f723e */ /* 0x000fe200000010ff */
        /* <DEDUP_REMOVED lines=8> */
[C---:B------:R-:W-:Y:S01]  /*9c00*/  ISETP.GT.AND P4, PT, R3.reuse, RZ, P0 ;  /* 0x000000ff0300720c */ /* 0x040fe20000784270 */
[-C--:B------:R-:W-:Y:S01]  /*9c10*/  FMUL R90, R90, R136.reuse ;  /* 0x000000885a5a7220 */ /* 0x080fe20000400000 */
[----:B------:R-:W-:Y:S01]  /*9c20*/  F2FP.BF16.F32.PACK_AB R115, RZ, R115 ;  /* 0x00000073ff73723e */ /* 0x000fe200000010ff */
[----:B------:R-:W-:Y:S01]  /*9c30*/  @P1 STG.E.U16 desc[UR36][R4.64+0x20], R130 ;  /* 0x0000208204001986 */ /* 0x000fe2000c101524 */
[----:B------:R-:W-:Y:S01]  /*9c40*/  ISETP.GT.AND P1, PT, R3, 0x8, P2 ;  /* 0x000000080300780c */ /* 0x000fe20001724270 */
[-C--:B------:R-:W-:Y:S01]  /*9c50*/  FMUL R91, R91, R136.reuse ;  /* 0x000000885b5b7220 */ /* 0x080fe20000400000 */
[----:B------:R-:W-:Y:S01]  /*9c60*/  ISETP.GT.AND P2, PT, R10, 0x20, PT ;  /* 0x000000200a00780c */ /* 0x000fe20003f44270 */
        /* <DEDUP_REMOVED lines=232> */
[----:B0-----:R-:W-:Y:S01]  /*aaf0*/  @P5 IMAD.MOV.U32 R6, RZ, RZ, R8 ;  /* 0x000000ffff065224 */ /* 0x001fe200078e0008 */
[----:B------:R-:W-:Y:S01]  /*ab00*/  F2FP.BF16.F32.PACK_AB R28, RZ, R28 ;  /* 0x0000001cff1c723e */ /* 0x000fe200000010ff */
[----:B------:R-:W-:Y:S01]  /*ab10*/  @P5 IMAD.MOV.U32 R7, RZ, RZ, R9 ;  /* 0x000000ffff075224 */ /* 0x000fe200078e0009 */
[----:B------:R-:W-:Y:S01]  /*ab20*/  F2FP.BF16.F32.PACK_AB R29, RZ, R29 ;  /* 0x0000001dff1d723e */ /* 0x000fe200000010ff */
[----:B------:R-:W-:Y:S01]  /*ab30*/  FMUL R37, R37, R136 ;  /* 0x0000008825257220 */ /* 0x000fe20000400000 */
[----:B------:R-:W-:Y:S01]  /*ab40*/  F2FP.BF16.F32.PACK_AB R30, RZ, R30 ;  /* 0x0000001eff1e723e */ /* 0x000fe200000010ff */
[-C--:B------:R-:W-:Y:S01]  /*ab50*/  FMUL R38, R38, R136.reuse ;  /* 0x0000008826267220 */ /* 0x080fe20000400000 */
[----:B------:R0:W-:Y:S01]  /*ab60*/  @P5 STG.E.U16 desc[UR36][R6.64+0x90], R92 ;  /* 0x0000905c06005986 */ /* 0x0001e2000c101524 */
[----:B------:R-:W-:Y:S01]  /*ab70*/  ISETP.GT.AND P5, PT, R3, RZ, P2 ;  /* 0x000000ff0300720c */ /* 0x000fe200017a4270 */
[----:B------:R-:W-:Y:S01]  /*ab80*/  FMUL R39, R39, R136 ;  /* 0x0000008827277220 */ /* 0x000fe20000400000 */
[----:B------:R-:W-:-:S02]  /*ab90*/  F2FP.BF16.F32.PACK_AB R31, RZ, R31 ;  /* 0x0000001fff1f723e */ /* 0x000fc400000010ff */
[----:B------:R-:W-:Y:S02]  /*aba0*/  F2FP.BF16.F32.PACK_AB R32, RZ, R32 ;  /* 0x00000020ff20723e */ /* 0x000fe400000010ff */
[----:B------:R-:W-:Y:S02]  /*abb0*/  F2FP.BF16.F32.PACK_AB R33, RZ, R33 ;  /* 0x00000021ff21723e */ /* 0x000fe400000010ff */
[----:B------:R-:W-:Y:S02]  /*abc0*/  F2FP.BF16.F32.PACK_AB R34, RZ, R34 ;  /* 0x00000022ff22723e */ /* 0x000fe400000010ff */
[----:B------:R-:W-:Y:S01]  /*abd0*/  F2FP.BF16.F32.PACK_AB R35, RZ, R35 ;  /* 0x00000023ff23723e */ /* 0x000fe200000010ff */
[----:B0-----:R-:W-:Y:S01]  /*abe0*/  @P4 IMAD.MOV.U32 R6, RZ, RZ, R8 ;  /* 0x000000ffff064224 */ /* 0x001fe200078e0008 */
[----:B------:R-:W-:Y:S01]  /*abf0*/  F2FP.BF16.F32.PACK_AB R36, RZ, R36 ;  /* 0x00000024ff24723e */ /* 0x000fe200000010ff */
[----:B------:R-:W-:Y:S01]  /*ac00*/  @P4 IMAD.MOV.U32 R7, RZ, RZ, R9 ;  /* 0x000000ffff074224 */ /* 0x000fe200078e0009 */
[----:B------:R-:W-:-:S02]  /*ac10*/  F2FP.BF16.F32.PACK_AB R37, RZ, R37 ;  /* 0x00000025ff25723e */ /* 0x000fc400000010ff */
[----:B------:R-:W-:Y:S02]  /*ac20*/  F2FP.BF16.F32.PACK_AB R38, RZ, R38 ;  /* 0x00000026ff26723e */ /* 0x000fe400000010ff */
[----:B------:R0:W-:Y:S01]  /*ac30*/  @P4 STG.E.U16 desc[UR36][R6.64+0x92], R93 ;  /* 0x0000925d06004986 */ /* 0x0001e2000c101524 */
[C---:B------:R-:W-:Y:S02]  /*ac40*/  ISETP.GT.AND P4, PT, R3.reuse, RZ, P0 ;  /* 0x000000ff0300720c */ /* 0x040fe40000784270 */
[----:B------:R-:W-:Y:S01]  /*ac50*/  F2FP.BF16.F32.PACK_AB R39, RZ, R39 ;  /* 0x00000027ff27723e */ /* 0x000fe200000010ff */
[----:B------:R-:W-:Y:S01]  /*ac60*/  @P1 STG.E.U16 desc[UR36][R4.64+0x90], R94 ;  /* 0x0000905e04001986 */ /* 0x000fe2000c101524 */
[C---:B------:R-:W-:Y:S02]  /*ac70*/  ISETP.GT.AND P1, PT, R3.reuse, 0x8, P2 ;  /* 0x000000080300780c */ /* 0x040fe40001724270 */
[----:B------:R-:W-:Y:S01]  /*ac80*/  ISETP.GT.AND P2, PT, R10, 0x58, PT ;  /* 0x000000580a00780c */ /* 0x000fe20003f44270 */
[----:B------:R-:W-:Y:S01]  /*ac90*/  @P3 STG.E.U16 desc[UR36][R4.64+0x92], R95 ;  /* 0x0000925f04003986 */ /* 0x000fe2000c101524 */
[----:B------:R-:W-:-:S02]  /*aca0*/  ISETP.GT.AND P3, PT, R3, 0x8, P0 ;  /* 0x000000080300780c */ /* 0x000fc40000764270 */
[----:B------:R-:W-:Y:S01]  /*acb0*/  ISETP.GT.AND P0, PT, R10, 0x59, PT ;  /* 0x000000590a00780c */ /* 0x000fe20003f04270 */
[----:B0-----:R-:W-:Y:S02]  /*acc0*/  @P5 IMAD.MOV.U32 R6, RZ, RZ, R8 ;  /* 0x000000ffff065224 */ /* 0x001fe400078e0008 */
[----:B------:R-:W-:-:S05]  /*acd0*/  @P5 IMAD.MOV.U32 R7, RZ, RZ, R9 ;  /* 0x000000ffff075224 */ /* 0x000fca00078e0009 */
[----:B------:R0:W-:Y:S01]  /*ace0*/  @P5 STG.E.U16 desc[UR36][R6.64+0xa0], R96 ;  /* 0x0000a06006005986 */ /* 0x0001e2000c101524 */
[----:B------:R-:W-:Y:S01]  /*acf0*/  ISETP.GT.AND P5, PT, R3, RZ, P2 ;  /* 0x000000ff0300720c */ /* 0x000fe200017a4270 */
[----:B0-----:R-:W-:Y:S02]  /*ad00*/  @P4 IMAD.MOV.U32 R6, RZ, RZ, R8 ;  /* 0x000000ffff064224 */ /* 0x001fe400078e0008 */
[----:B------:R-:W-:-:S05]  /*ad10*/  @P4 IMAD.MOV.U32 R7, RZ, RZ, R9 ;  /* 0x000000ffff074224 */ /* 0x000fca00078e0009 */
[----:B------:R0:W-:Y:S01]  /*ad20*/  @P4 STG.E.U16 desc[UR36][R6.64+0xa2], R97 ;  /* 0x0000a26106004986 */ /* 0x0001e2000c101524 */
[----:B------:R-:W-:-:S03]  /*ad30*/  ISETP.GT.AND P4, PT, R3, RZ, P0 ;  /* 0x000000ff0300720c */ /* 0x000fc60000784270 */
[----:B------:R-:W-:Y:S01]  /*ad40*/  @P1 STG.E.U16 desc[UR36][R4.64+0xa0], R98 ;  /* 0x0000a06204001986 */ /* 0x000fe2000c101524 */
[C---:B------:R-:W-:Y:S02]  /*ad50*/  ISETP.GT.AND P1, PT, R3.reuse, 0x8, P2 ;  /* 0x000000080300780c */ /* 0x040fe40001724270 */
[C---:B------:R-:W-:Y:S01]  /*ad60*/  ISETP.GT.AND P2, PT, R10.reuse, 0x60, PT ;  /* 0x000000600a00780c */ /* 0x040fe20003f44270 */
[----:B------:R-:W-:Y:S01]  /*ad70*/  @P3 STG.E.U16 desc[UR36][R4.64+0xa2], R99 ;  /* 0x0000a26304003986 */ /* 0x000fe2000c101524 */
[----:B------:R-:W-:Y:S02]  /*ad80*/  ISETP.GT.AND P3, PT, R3, 0x8, P0 ;  /* 0x000000080300780c */ /* 0x000fe40000764270 */
        /* <DEDUP_REMOVED lines=144> */
[C---:B------:R-:W-:Y:S02]  /*b690*/  ISETP.GT.AND P5, PT, R3.reuse, RZ, P2 ;  /* 0x000000ff0300720c */ /* 0x040fe400017a4270 */
[----:B------:R-:W-:Y:S01]  /*b6a0*/  ISETP.GT.AND P2, PT, R3, 0x8, P2 ;  /* 0x000000080300780c */ /* 0x000fe20001744270 */
[----:B0-----:R-:W-:Y:S02]  /*b6b0*/  @P4 IMAD.MOV.U32 R6, RZ, RZ, R8 ;  /* 0x000000ffff064224 */ /* 0x001fe400078e0008 */
[----:B------:R-:W-:-:S05]  /*b6c0*/  @P4 IMAD.MOV.U32 R7, RZ, RZ, R9 ;  /* 0x000000ffff074224 */ /* 0x000fca00078e0009 */
[----:B------:R0:W-:Y:S01]  /*b6d0*/  @P4 STG.E.U16 desc[UR36][R6.64+0x152], R45 ;  /* 0x0001522d06004986 */ /* 0x0001e2000c101524 */
[C---:B------:R-:W-:Y:S02]  /*b6e0*/  ISETP.GT.AND P4, PT, R3.reuse, RZ, P0 ;  /* 0x000000ff0300720c */ /* 0x040fe40000784270 */
[----:B------:R-:W-:Y:S01]  /*b6f0*/  ISETP.GT.AND P0, PT, R3, 0x8, P0 ;  /* 0x000000080300780c */ /* 0x000fe20000704270 */
[----:B------:R-:W-:Y:S01]  /*b700*/  @P1 STG.E.U16 desc[UR36][R4.64+0x150], R46 ;  /* 0x0001502e04001986 */ /* 0x000fe2000c101524 */
[----:B------:R-:W-:-:S03]  /*b710*/  ISETP.GT.AND P1, PT, R10, 0xb9, PT ;  /* 0x000000b90a00780c */ /* 0x000fc60003f24270 */
[----:B------:R-:W-:Y:S01]  /*b720*/  @P3 STG.E.U16 desc[UR36][R4.64+0x152], R47 ;  /* 0x0001522f04003986 */ /* 0x000fe2000c101524 */
        /* <DEDUP_REMOVED lines=14> */
[----:B------:R-:W-:-:S05]  /*b810*/  ISETP.GT.AND P0, PT, R10, 0xc1, PT ;  /* 0x000000c10a00780c */ /* 0x000fca0003f04270 */
        /* <DEDUP_REMOVED lines=8> */
[----:B------:R-:W-:-:S03]  /*b8a0*/  ISETP.GT.AND P5, PT, R3, RZ, P0 ;  /* 0x000000ff0300720c */ /* 0x000fc600007a4270 */
[----:B------:R-:W-:Y:S04]  /*b8b0*/  @P3 STG.E.U16 desc[UR36][R4.64+0x170], R54 ;  /* 0x0001703604003986 */ /* 0x000fe8000c101524 */
[----:B------:R-:W-:Y:S01]  /*b8c0*/  @P1 STG.E.U16 desc[UR36][R4.64+0x172], R55 ;  /* 0x0001723704001986 */ /* 0x000fe2000c101524 */
[C---:B------:R-:W-:Y:S02]  /*b8d0*/  ISETP.GT.AND P1, PT, R3.reuse, 0x8, P0 ;  /* 0x000000080300780c */ /* 0x040fe40000724270 */
[----:B------:R-:W-:Y:S01]  /*b8e0*/  ISETP.GT.AND P0, PT, R10, 0xc9, PT ;  /* 0x000000c90a00780c */ /* 0x000fe20003f04270 */
[----:B0-----:R-:W-:Y:S02]  /*b8f0*/  @P4 IMAD.MOV.U32 R6, RZ, RZ, R8 ;  /* 0x000000ffff064224 */ /* 0x001fe400078e0008 */
[----:B------:R-:W-:Y:S01]  /*b900*/  @P4 IMAD.MOV.U32 R7, RZ, RZ, R9 ;  /* 0x000000ffff074224 */ /* 0x000fe200078e0009 */
[----:B------:R-:W-:-:S04]  /*b910*/  ISETP.GT.AND P3, PT, R3, RZ, P0 ;  /* 0x000000ff0300720c */ /* 0x000fc80000764270 */
[----:B------:R0:W-:Y:S01]  /*b920*/  @P4 STG.E.U16 desc[UR36][R6.64+0x180], R24 ;  /* 0x0001801806004986 */ /* 0x0001e2000c101524 */
[----:B------:R-:W-:Y:S01]  /*b930*/  ISETP.GT.AND P4, PT, R10, 0xc8, PT ;  /* 0x000000c80a00780c */ /* 0x000fe20003f84270 */
        /* <DEDUP_REMOVED lines=12> */
[----:B------:R-:W-:Y:S02]  /*ba00*/  ISETP.GT.AND P5, PT, R3, 0x8, P0 ;  /* 0x000000080300780c */ /* 0x000fe400007a4270 */
[----:B------:R-:W-:Y:S01]  /*ba10*/  ISETP.GT.AND P0, PT, R10, 0xd1, PT ;  /* 0x000000d10a00780c */ /* 0x000fe20003f04270 */
[----:B0-----:R-:W-:Y:S02]  /*ba20*/  @P3 IMAD.MOV.U32 R6, RZ, RZ, R8 ;  /* 0x000000ffff063224 */ /* 0x001fe400078e0008 */
[----:B------:R-:W-:-:S05]  /*ba30*/  @P3 IMAD.MOV.U32 R7, RZ, RZ, R9 ;  /* 0x000000ffff073224 */ /* 0x000fca00078e0009 */
[----:B------:R0:W-:Y:S01]  /*ba40*/  @P3 STG.E.U16 desc[UR36][R6.64+0x192], R29 ;  /* 0x0001921d06003986 */ /* 0x0001e2000c101524 */
[----:B------:R-:W-:-:S03]  /*ba50*/  ISETP.GT.AND P3, PT, R10, 0xd0, PT ;  /* 0x000000d00a00780c */ /* 0x000fc60003f64270 */
[----:B------:R-:W-:Y:S01]  /*ba60*/  @P4 STG.E.U16 desc[UR36][R4.64+0x190], R30 ;  /* 0x0001901e04004986 */ /* 0x000fe2000c101524 */
[C---:B------:R-:W-:Y:S02]  /*ba70*/  ISETP.GT.AND P4, PT, R3.reuse, RZ, P3 ;  /* 0x000000ff0300720c */ /* 0x040fe40001f84270 */
[C---:B------:R-:W-:Y:S01]  /*ba80*/  ISETP.GT.AND P3, PT, R3.reuse, 0x8, P3 ;  /* 0x000000080300780c */ /* 0x040fe20001f64270 */
[----:B------:R-:W-:Y:S01]  /*ba90*/  @P5 STG.E.U16 desc[UR36][R4.64+0x192], R31 ;  /* 0x0001921f04005986 */ /* 0x000fe2000c101524 */
[C---:B------:R-:W-:Y:S02]  /*baa0*/  ISETP.GT.AND P5, PT, R3.reuse, RZ, P0 ;  /* 0x000000ff0300720c */ /* 0x040fe400007a4270 */
[----:B------:R-:W-:-:S07]  /*bab0*/  ISETP.GT.AND P0, PT, R3, 0x8, P0 ;  /* 0x000000080300780c */ /* 0x000fce0000704270 */
        /* <DEDUP_REMOVED lines=10> */
[----:B------:R-:W-:Y:S04]  /*bb60*/  @P3 STG.E.U16 desc[UR36][R4.64+0x1a0], R34 ;  /* 0x0001a02204003986 */ /* 0x000fe8000c101524 */
[----:B------:R-:W-:Y:S06]  /*bb70*/  @P0 STG.E.U16 desc[UR36][R4.64+0x1a2], R35 ;  /* 0x0001a22304000986 */ /* 0x000fec000c101524 */
[----:B0-----:R-:W-:-:S02]  /*bb80*/  @P5 IMAD.MOV.U32 R6, RZ, RZ, R8 ;  /* 0x000000ffff065224 */ /* 0x001fc400078e0008 */
[----:B------:R-:W-:-:S05]  /*bb90*/  @P5 IMAD.MOV.U32 R7, RZ, RZ, R9 ;  /* 0x000000ffff075224 */ /* 0x000fca00078e0009 */
[----:B------:R0:W-:Y:S04]  /*bba0*/  @P5 STG.E.U16 desc[UR36][R6.64+0x1b0], R36 ;  /* 0x0001b02406005986 */ /* 0x0001e8000c101524 */
[----:B------:R1:W-:Y:S04]  /*bbb0*/  @P4 STG.E.U16 desc[UR36][R8.64+0x1b2], R37 ;  /* 0x0001b22508004986 */ /* 0x0003e8000c101524 */
[----:B------:R1:W-:Y:S01]  /*bbc0*/  @P2 STG.E.U16 desc[UR36][R4.64+0x1b0], R38 ;  /* 0x0001b02604002986 */ /* 0x0003e2000c101524 */
[----:B0-----:R-:W-:Y:S02]  /*bbd0*/  @P1 IMAD.MOV.U32 R6, RZ, RZ, R4 ;  /* 0x000000ffff061224 */ /* 0x001fe400078e0004 */
[----:B------:R-:W-:-:S05]  /*bbe0*/  @P1 IMAD.MOV.U32 R7, RZ, RZ, R5 ;  /* 0x000000ffff071224 */ /* 0x000fca00078e0005 */
[----:B------:R1:W-:Y:S02]  /*bbf0*/  @P1 STG.E.U16 desc[UR36][R6.64+0x1b2], R39 ;  /* 0x0001b22706001986 */ /* 0x0003e4000c101524 */
.L_x_254:
[----:B------:R-:W-:Y:S05]  /*bc00*/  BSYNC B0 ;  /* 0x0000000000007941 */ /* 0x000fea0003800000 */
.L_x_32:
[----:B------:R-:W-:Y:S01]  /*bc10*/  ULDC UR4, c[0x0][0xc] ;  /* 0x0000030000047ab9 */ /* 0x000fe20000000800 */
[----:B------:R-:W-:Y:S01]  /*bc20*/  ULDC UR5, c[0x0][0x10] ;  /* 0x0000040000057ab9 */ /* 0x000fe20000000800 */
[----:B------:R-:W0:Y:S01]  /*bc30*/  LDC R3, c[0x0][0x14] ;  /* 0x00000500ff037b82 */ /* 0x000e220000000800 */
[----:B------:R-:W-:Y:S01]  /*bc40*/  UIMAD.WIDE.U32 UR4, UR4, UR5, URZ ;  /* 0x00000005040472a5 */ /* 0x000fe2000f8e003f */
[----:B-----5:R-:W-:Y:S02]  /*bc50*/  IMAD.MOV.U32 R141, RZ, RZ, -0x1 ;  /* 0xffffffffff8d7424 */ /* 0x020fe400078e00ff */
[----:B------:R-:W-:-:S03]  /*bc60*/  IMAD.MOV.U32 R139, RZ, RZ, -0x1 ;  /* 0xffffffffff8b7424 */ /* 0x000fc600078e00ff */
[----:B0-----:R-:W-:-:S04]  /*bc70*/  IMAD.WIDE.U32 R16, R3, UR4, R16 ;  /* 0x0000000403107c25 */ /* 0x001fc8000f8e0010 */
[----:B------:R-:W-:Y:S01]  /*bc80*/  IMAD R3, R3, UR5, RZ ;  /* 0x0000000503037c24 */ /* 0x000fe2000f8e02ff */
[----:B------:R-:W-:Y:S02]  /*bc90*/  ULDC.64 UR4, c[0x0][0x650] ;  /* 0x0001940000047ab9 */ /* 0x000fe40000000a00 */
[----:B------:R-:W-:Y:S01]  /*bca0*/  ISETP.GE.U32.AND P0, PT, R16, UR4, PT ;  /* 0x0000000410007c0c */ /* 0x000fe2000bf06070 */
[--C-:B------:R-:W-:Y:S01]  /*bcb0*/  IMAD.IADD R17, R17, 0x1, R3.reuse ;  /* 0x0000000111117824 */ /* 0x100fe200078e0203 */
[----:B------:R-:W-:-:S04]  /*bcc0*/  PRMT R3, RZ, 0x7610, R3 ;  /* 0x00007610ff037816 */ /* 0x000fc80000000003 */
[----:B------:R-:W-:-:S13]  /*bcd0*/  ISETP.GE.U32.AND.EX P0, PT, R17, UR5, PT, P0 ;  /* 0x0000000511007c0c */ /* 0x000fda000bf06100 */
[----:B------:R-:W-:Y:S05]  /*bce0*/  @P0 BRA `(.L_x_255) ;  /* 0x0000000400640947 */ /* 0x000fea0003800000 */
[----:B----4-:R-:W0:Y:S01]  /*bcf0*/  S2R R12, SR_CTAID.X ;  /* 0x00000000000c7919 */ /* 0x010e220000002500 */
[----:B------:R-:W4:Y:S01]  /*bd00*/  LDC.64 R10, c[0x0][0x628] ;  /* 0x00018a00ff0a7b82 */ /* 0x000f220000000a00 */
[----:B------:R-:W-:Y:S01]  /*bd10*/  ULDC UR4, c[0x0][0x150] ;  /* 0x0000540000047ab9 */ /* 0x000fe20000000800 */
[----:B-1----:R-:W-:Y:S01]  /*bd20*/  IMAD.MOV.U32 R8, RZ, RZ, R16 ;  /* 0x000000ffff087224 */ /* 0x002fe200078e0010 */
[----:B------:R-:W1:Y:S01]  /*bd30*/  S2R R24, SR_CTAID.Y ;  /* 0x0000000000187919 */ /* 0x000e620000002600 */
[----:B------:R-:W-:-:S04]  /*bd40*/  IMAD.MOV.U32 R9, RZ, RZ, R17 ;  /* 0x000000ffff097224 */ /* 0x000fc800078e0011 */
[----:B------:R-:W1:Y:S08]  /*bd50*/  LDC R21, c[0x0][0x144] ;  /* 0x00005100ff157b82 */ /* 0x000e700000000800 */
[----:B------:R-:W1:Y:S08]  /*bd60*/  LDC R0, c[0x0][0x630] ;  /* 0x00018c00ff007b82 */ /* 0x000e700000000800 */
[----:B------:R-:W1:Y:S01]  /*bd70*/  LDC.64 R14, c[0x0][0x620] ;  /* 0x00018800ff0e7b82 */ /* 0x000e620000000a00 */
[----:B----4-:R-:W-:-:S04]  /*bd80*/  ISETP.NE.U32.AND P0, PT, R10, RZ, PT ;  /* 0x000000ff0a00720c */ /* 0x010fc80003f05070 */
[----:B------:R-:W-:Y:S02]  /*bd90*/  ISETP.NE.AND.EX P0, PT, R11, RZ, PT, P0 ;  /* 0x000000ff0b00720c */ /* 0x000fe40003f05300 */
[----:B0-----:R-:W-:-:S05]  /*bda0*/  I2FP.F32.U32 R3, R12 ;  /* 0x0000000c00037245 */ /* 0x001fca0000201000 */
[----:B------:R-:W-:-:S04]  /*bdb0*/  FMUL R3, R3, UR4 ;  /* 0x0000000403037c20 */ /* 0x000fc80008400000 */
[----:B------:R0:W4:Y:S02]  /*bdc0*/  F2I.U32.TRUNC.NTZ R20, R3 ;  /* 0x0000000300147305 */ /* 0x000124000020f000 */
[----:B------:R-:W-:Y:S05]  /*bdd0*/  @!P0 BRA `(.L_x_256) ;  /* 0x0000000000288947 */ /* 0x000fea0003800000 */
[----:B0-----:R-:W0:Y:S02]  /*bde0*/  LDC R3, c[0x0][0x634] ;  /* 0x00018d00ff037b82 */ /* 0x001e240000000800 */
[----:B0-----:R-:W-:-:S05]  /*bdf0*/  IADD3 R3, P0, R16, R3, RZ ;  /* 0x0000000310037210 */ /* 0x001fca0007f1e0ff */
[----:B------:R-:W-:-:S04]  /*be00*/  IMAD.X R13, RZ, RZ, R17, P0 ;  /* 0x000000ffff0d7224 */ /* 0x000fc800000e0611 */
[----:B--23--:R-:W-:-:S04]  /*be10*/  IMAD.WIDE.U32 R4, R13, R10, RZ ;  /* 0x0000000a0d047225 */ /* 0x00cfc800078e00ff */
[----:B------:R-:W-:-:S04]  /*be20*/  IMAD.WIDE.U32 R6, P0, R3, R11, R4 ;  /* 0x0000000b03067225 */ /* 0x000fc80007800004 */
[----:B------:R-:W-:-:S04]  /*be30*/  IMAD.WIDE.U32 R4, R3, R10, RZ ;  /* 0x0000000a03047225 */ /* 0x000fc800078e00ff */
[----:B------:R-:W-:Y:S01]  /*be40*/  IMAD.X R9, RZ, RZ, RZ, P0 ;  /* 0x000000ffff097224 */ /* 0x000fe200000e06ff */
[----:B------:R-:W-:Y:S01]  /*be50*/  IADD3 RZ, P0, R5, R6, RZ ;  /* 0x0000000605ff7210 */ /* 0x000fe20007f1e0ff */
[----:B------:R-:W-:-:S04]  /*be60*/  IMAD.MOV.U32 R8, RZ, RZ, R7 ;  /* 0x000000ffff087224 */ /* 0x000fc800078e0007 */
[----:B------:R-:W-:-:S08]  /*be70*/  IMAD.WIDE.U32.X R8, R13, R11, R8, P0 ;  /* 0x0000000b0d087225 */ /* 0x000fd000000e0408 */
.L_x_256:
[----:B------:R-:W5:Y:S01]  /*be80*/  LDC.64 R28, c[0x0][0x640] ;  /* 0x00019000ff1c7b82 */ /* 0x000f620000000a00 */
[-CC-:B-1----:R-:W-:Y:S01]  /*be90*/  SHF.R.U64 R139, R8, R0.reuse, R9.reuse ;  /* 0x00000000088b7219 */ /* 0x182fe20000001209 */
[----:B----4-:R-:W-:Y:S01]  /*bea0*/  IMAD.MOV R20, RZ, RZ, -R20 ;  /* 0x000000ffff147224 */ /* 0x010fe200078e0a14 */
[----:B------:R-:W-:Y:S01]  /*beb0*/  SHF.R.U32.HI R0, RZ, R0, R9 ;  /* 0x00000000ff007219 */ /* 0x000fe20000011609 */
[----:B------:R-:W-:Y:S01]  /*bec0*/  ULDC UR4, c[0x0][0x154] ;  /* 0x0000550000047ab9 */ /* 0x000fe20000000800 */
[----:B0-----:R-:W-:Y:S01]  /*bed0*/  IADD3 R3, P0, RZ, -R139, RZ ;  /* 0x8000008bff037210 */ /* 0x001fe20007f1e0ff */
[----:B------:R-:W-:Y:S02]  /*bee0*/  IMAD R21, R21, R20, R12 ;  /* 0x0000001415157224 */ /* 0x000fe400078e020c */
[----:B------:R-:W0:Y:S01]  /*bef0*/  LDC R6, c[0x0][0x618] ;  /* 0x00018600ff067b82 */ /* 0x000e220000000800 */
[----:B------:R-:W-:Y:S02]  /*bf00*/  IMAD.MOV.U32 R7, RZ, RZ, 0x1 ;  /* 0x00000001ff077424 */ /* 0x000fe400078e00ff */
[----:B--23--:R-:W-:-:S04]  /*bf10*/  IMAD.X R5, RZ, RZ, ~R0, P0 ;  /* 0x000000ffff057224 */ /* 0x00cfc800000e0e00 */
[-C--:B------:R-:W-:Y:S01]  /*bf20*/  IMAD R0, R5, R14.reuse, RZ ;  /* 0x0000000e05007224 */ /* 0x080fe200078e02ff */
[----:B------:R-:W1:Y:S01]  /*bf30*/  LDC R8, c[0x0][0x608] ;  /* 0x00018200ff087b82 */ /* 0x000e620000000800 */
[----:B------:R-:W-:-:S04]  /*bf40*/  IMAD.WIDE.U32 R4, R3, R14, R16 ;  /* 0x0000000e03047225 */ /* 0x000fc800078e0010 */
[----:B------:R-:W-:Y:S01]  /*bf50*/  IMAD R3, R3, R15, R0 ;  /* 0x0000000f03037224 */ /* 0x000fe200078e0200 */
[----:B------:R-:W-:Y:S02]  /*bf60*/  I2FP.F32.U32 R0, R24 ;  /* 0x0000001800007245 */ /* 0x000fe40000201000 */
[----:B------:R-:W2:Y:S01]  /*bf70*/  LDC R26, c[0x0][0x658] ;  /* 0x00019600ff1a7b82 */ /* 0x000ea20000000800 */
[----:B------:R-:W-:Y:S01]  /*bf80*/  IMAD.IADD R3, R5, 0x1, R3 ;  /* 0x0000000105037824 */ /* 0x000fe200078e0203 */
[----:B-----5:R-:W-:Y:S01]  /*bf90*/  ISETP.NE.U32.AND P0, PT, R28, RZ, PT ;  /* 0x000000ff1c00720c */ /* 0x020fe20003f05070 */
[----:B------:R-:W-:Y:S01]  /*bfa0*/  FMUL R0, R0, UR4 ;  /* 0x0000000400007c20 */ /* 0x000fe20008400000 */
[----:B------:R-:W-:Y:S02]  /*bfb0*/  IMAD.MOV.U32 R5, RZ, RZ, -0x1 ;  /* 0xffffffffff057424 */ /* 0x000fe400078e00ff */
[----:B------:R-:W-:Y:S01]  /*bfc0*/  ISETP.NE.AND.EX P0, PT, R29, RZ, PT, P0 ;  /* 0x000000ff1d00720c */ /* 0x000fe20003f05300 */
[----:B------:R3:W4:Y:S01]  /*bfd0*/  F2I.U32.TRUNC.NTZ R13, R0 ;  /* 0x00000000000d7305 */ /* 0x000722000020f000 */
[----:B------:R-:W3:Y:S01]  /*bfe0*/  LDC R15, c[0x0][0x148] ;  /* 0x00005200ff0f7b82 */ /* 0x000ee20000000800 */
[----:B0-----:R-:W-:-:S02]  /*bff0*/  SHF.R.U64 R12, R4, R6, R3 ;  /* 0x00000006040c7219 */ /* 0x001fc40000001203 */
[----:B------:R-:W-:-:S05]  /*c000*/  SHF.R.U32.HI R3, RZ, R6, R3 ;  /* 0x00000006ff037219 */ /* 0x000fca0000011603 */
[----:B------:R-:W0:Y:S01]  /*c010*/  LDC R20, c[0x0][0x600] ;  /* 0x00018000ff147b82 */ /* 0x000e220000000800 */
[-CC-:B-1----:R-:W-:Y:S02]  /*c020*/  SHF.R.U64 R10, R12, R8.reuse, R3.reuse ;  /* 0x000000080c0a7219 */ /* 0x182fe40000001203 */
[----:B------:R-:W-:-:S05]  /*c030*/  SHF.R.U32.HI R3, RZ, R8, R3 ;  /* 0x00000008ff037219 */ /* 0x000fca0000011603 */
[----:B------:R-:W1:Y:S01]  /*c040*/  LDC R27, c[0x0][0x648] ;  /* 0x00019200ff1b7b82 */ /* 0x000e620000000800 */
[-C--:B--2---:R-:W-:Y:S02]  /*c050*/  SHF.L.U32 R4, R5, R26.reuse, RZ ;  /* 0x0000001a05047219 */ /* 0x084fe400000006ff */
[-CC-:B------:R-:W-:Y:S02]  /*c060*/  SHF.R.U64 R14, R10, R26.reuse, R3.reuse ;  /* 0x0000001a0a0e7219 */ /* 0x180fe40000001203 */
[----:B------:R-:W-:Y:S02]  /*c070*/  SHF.R.U32.HI R5, RZ, R26, R3 ;  /* 0x0000001aff057219 */ /* 0x000fe40000011603 */
[----:B------:R-:W-:Y:S01]  /*c080*/  LOP3.LUT R25, RZ, R4, RZ, 0x33, !PT ;  /* 0x00000004ff197212 */ /* 0x000fe200078e33ff */
[----:B------:R-:W2:Y:S01]  /*c090*/  LDC R30, c[0x0][0x638] ;  /* 0x00018e00ff1e7b82 */ /* 0x000ea20000000800 */
[----:B------:R-:W-:Y:S01]  /*c0a0*/  SHF.L.U32 R26, R7, R26, RZ ;  /* 0x0000001a071a7219 */ /* 0x000fe200000006ff */
[----:B------:R-:W-:-:S06]  /*c0b0*/  IMAD.MOV.U32 R4, RZ, RZ, R14 ;  /* 0x000000ffff047224 */ /* 0x000fcc00078e000e */
[----:B------:R-:W0:Y:S01]  /*c0c0*/  LDC R31, c[0x0][0x610] ;  /* 0x00018400ff1f7b82 */ /* 0x000e220000000800 */
[----:B----4-:R-:W-:Y:S05]  /*c0d0*/  @!P0 BRA `(.L_x_257) ;  /* 0x0000000000288947 */ /* 0x010fea0003800000 */
        /* <DEDUP_REMOVED lines=10> */
.L_x_257:
[----:B------:R-:W-:Y:S01]  /*c180*/  ISETP.NE.AND P0, PT, R2, 0x1, PT ;  /* 0x000000010200780c */ /* 0x000fe20003f05270 */
[----:B0-----:R-:W-:Y:S01]  /*c190*/  VIADD R7, R20, 0xffffffff ;  /* 0xffffffff14077836 */ /* 0x001fe20000000000 */
[----:B-1-3--:R-:W-:Y:S01]  /*c1a0*/  SHF.R.U64 R0, R4, R27, R5 ;  /* 0x0000001b04007219 */ /* 0x00afe20000001205 */
[----:B------:R-:W-:Y:S01]  /*c1b0*/  IMAD.MOV R13, RZ, RZ, -R13 ;  /* 0x000000ffff0d7224 */ /* 0x000fe200078e0a0d */
[----:B------:R-:W-:Y:S01]  /*c1c0*/  LOP3.LUT R5, R10, R25, RZ, 0xc0, !PT ;  /* 0x000000190a057212 */ /* 0x000fe200078ec0ff */
[----:B------:R-:W-:Y:S01]  /*c1d0*/  IMAD.MOV.U32 R4, RZ, RZ, 0x1 ;  /* 0x00000001ff047424 */ /* 0x000fe200078e00ff */
[----:B------:R-:W-:Y:S01]  /*c1e0*/  LOP3.LUT R12, R12, R7, RZ, 0xc0, !PT ;  /* 0x000000070c0c7212 */ /* 0x000fe200078ec0ff */
[----:B------:R-:W-:Y:S02]  /*c1f0*/  IMAD.MOV R3, RZ, RZ, -R0 ;  /* 0x000000ffff037224 */ /* 0x000fe400078e0a00 */
[----:B------:R-:W-:Y:S02]  /*c200*/  IMAD R0, R26, R0, R5 ;  /* 0x000000001a007224 */ /* 0x000fe400078e0205 */
[----:B--2---:R-:W-:-:S02]  /*c210*/  IMAD R3, R3, R30, R14 ;  /* 0x0000001e03037224 */ /* 0x004fc400078e020e */
[----:B------:R-:W-:Y:S02]  /*c220*/  @P0 IMAD R21, R15, R13, R24 ;  /* 0x0000000d0f150224 */ /* 0x000fe400078e0218 */
[----:B------:R-:W-:Y:S01]  /*c230*/  IMAD R5, R3, R20, R12 ;  /* 0x0000001403057224 */ /* 0x000fe200078e020c */
[----:B------:R-:W-:Y:S01]  /*c240*/  PRMT R3, R4, 0x7610, R3 ;  /* 0x0000761004037816 */ /* 0x000fe20000000003 */
[----:B------:R-:W-:-:S05]  /*c250*/  IMAD R0, R0, R31, R21 ;  /* 0x0000001f00007224 */ /* 0x000fca00078e0215 */
[----:B------:R-:W-:Y:S02]  /*c260*/  SEL R141, R5, R0, !P0 ;  /* 0x00000000058d7207 */ /* 0x000fe40004000000 */
[----:B------:R-:W-:-:S07]  /*c270*/  SEL R0, R0, R5, !P0 ;  /* 0x0000000500007207 */ /* 0x000fce0004000000 */
.L_x_255:
[----:B------:R-:W-:Y:S01]  /*c280*/  LOP3.LUT P0, RZ, R3, 0xff, RZ, 0xc0, !PT ;  /* 0x000000ff03ff7812 */ /* 0x000fe2000780c0ff */
[----:B------:R-:W-:-:S12]  /*c290*/  IMAD.MOV.U32 R140, RZ, RZ, R0 ;  /* 0x000000ffff8c7224 */ /* 0x000fd800078e0000 */
[----:B------:R-:W-:Y:S05]  /*c2a0*/  @P0 BRA `(.L_x_258) ;  /* 0xffffff4c00c00947 */ /* 0x000fea000383ffff */
[----:B------:R-:W-:Y:S05]  /*c2b0*/  EXIT ;  /* 0x000000000000794d */ /* 0x000fea0003800000 */
.L_x_7:
[----:B0-----:R-:W-:Y:S01]  /*c2c0*/  ULDC.64 UR4, c[0x0][0x650] ;  /* 0x0001940000047ab9 */ /* 0x001fe20000000a00 */
        /* <DEDUP_REMOVED lines=25> */
.L_x_260:
[----:B------:R-:W0:Y:S01]  /*c460*/  LDC.64 R28, c[0x0][0x640] ;  /* 0x00019000ff1c7b82 */ /* 0x000e220000000a00 */
[-CC-:B------:R-:W-:Y:S01]  /*c470*/  SHF.R.U64 R22, R12, R6.reuse, R13.reuse ;  /* 0x000000060c167219 */ /* 0x180fe2000000120d */
[----:B------:R-:W-:Y:S01]  /*c480*/  IMAD.MOV.U32 R30, RZ, RZ, 0x1 ;  /* 0x00000001ff1e7424 */ /* 0x000fe200078e00ff */
[----:B------:R-:W-:Y:S02]  /*c490*/  SHF.R.U32.HI R6, RZ, R6, R13 ;  /* 0x00000006ff067219 */ /* 0x000fe4000001160d */
        /* <DEDUP_REMOVED lines=8> */
[----:B------:R-:W-:Y:S01]  /*c520*/  IMAD.IADD R9, R9, 0x1, R11 ;  /* 0x0000000109097824 */ /* 0x000fe200078e020b */
[----:B0-----:R-:W-:-:S04]  /*c530*/  ISETP.NE.U32.AND P0, PT, R28, RZ, PT ;  /* 0x000000ff1c00720c */ /* 0x001fc80003f05070 */
[----:B------:R-:W-:Y:S02]  /*c540*/  ISETP.NE.AND.EX P0, PT, R29, RZ, PT, P0 ;  /* 0x000000ff1d00720c */ /* 0x000fe40003f05300 */
[----:B------:R-:W0:Y:S01]  /*c550*/  LDC R20, c[0x0][0x600] ;  /* 0x00018000ff147b82 */ /* 0x000e220000000800 */
[-CC-:B-1----:R-:W-:Y:S01]  /*c560*/  SHF.R.U64 R14, R8, R10.reuse, R9.reuse ;  /* 0x0000000a080e7219 */ /* 0x182fe20000001209 */
[----:B------:R-:W-:Y:S01]  /*c570*/  IMAD.MOV.U32 R8, RZ, RZ, -0x1 ;  /* 0xffffffffff087424 */ /* 0x000fe200078e00ff */
[----:B------:R-:W-:-:S05]  /*c580*/  SHF.R.U32.HI R9, RZ, R10, R9 ;  /* 0x0000000aff097219 */ /* 0x000fca0000011609 */
[----:B------:R-:W1:Y:S01]  /*c590*/  LDC R24, c[0x0][0x648] ;  /* 0x00019200ff187b82 */ /* 0x000e620000000800 */
[-CC-:B--2---:R-:W-:Y:S02]  /*c5a0*/  SHF.R.U64 R23, R14, R12.reuse, R9.reuse ;  /* 0x0000000c0e177219 */ /* 0x184fe40000001209 */
[----:B------:R-:W-:-:S05]  /*c5b0*/  SHF.R.U32.HI R6, RZ, R12, R9 ;  /* 0x0000000cff067219 */ /* 0x000fca0000011609 */
[----:B------:R-:W2:Y:S01]  /*c5c0*/  LDC R26, c[0x0][0x638] ;  /* 0x00018e00ff1a7b82 */ /* 0x000ea20000000800 */
[-C--:B---3--:R-:W-:Y:S02]  /*c5d0*/  SHF.L.U32 R8, R8, R27.reuse, RZ ;  /* 0x0000001b08087219 */ /* 0x088fe400000006ff */
[-CC-:B------:R-:W-:Y:S02]  /*c5e0*/  SHF.R.U64 R25, R23, R27.reuse, R6.reuse ;  /* 0x0000001b17197219 */ /* 0x180fe40000001206 */
[----:B------:R-:W-:Y:S02]  /*c5f0*/  LOP3.LUT R32, RZ, R8, RZ, 0x33, !PT ;  /* 0x00000008ff207212 */ /* 0x000fe400078e33ff */
[----:B------:R-:W-:Y:S01]  /*c600*/  SHF.R.U32.HI R9, RZ, R27, R6 ;  /* 0x0000001bff097219 */ /* 0x000fe20000011606 */
[----:B------:R-:W3:Y:S01]  /*c610*/  LDC R31, c[0x0][0x610] ;  /* 0x00018400ff1f7b82 */ /* 0x000ee20000000800 */
[----:B------:R-:W-:Y:S01]  /*c620*/  IMAD.MOV.U32 R8, RZ, RZ, R25 ;  /* 0x000000ffff087224 */ /* 0x000fe200078e0019 */
[----:B------:R-:W-:Y:S06]  /*c630*/  @!P0 BRA `(.L_x_261) ;  /* 0x0000000000288947 */ /* 0x000fec0003800000 */
        /* <DEDUP_REMOVED lines=10> */
.L_x_261:
[----:B------:R-:W-:Y:S02]  /*c6e0*/  ISETP.NE.AND P0, PT, R2, 0x1, PT ;  /* 0x000000010200780c */ /* 0x000fe40003f05270 */
[----:B-1----:R-:W-:Y:S01]  /*c6f0*/  SHF.R.U64 R6, R8, R24, R9 ;  /* 0x0000001808067219 */ /* 0x002fe20000001209 */
[----:B0-----:R-:W-:Y:S01]  /*c700*/  VIADD R9, R20, 0xffffffff ;  /* 0xffffffff14097836 */ /* 0x001fe20000000000 */
[----:B------:R-:W-:Y:S02]  /*c710*/  SHF.L.U32 R30, R30, R27, RZ ;  /* 0x0000001b1e1e7219 */ /* 0x000fe400000006ff */
[----:B------:R-:W-:Y:S01]  /*c720*/  LOP3.LUT R5, R23, R32, RZ, 0xc0, !PT ;  /* 0x0000002017057212 */ /* 0x000fe200078ec0ff */
[----:B------:R-:W-:-:S04]  /*c730*/  IMAD.MOV R8, RZ, RZ, -R6 ;  /* 0x000000ffff087224 */ /* 0x000fc800078e0a06 */
[----:B------:R-:W-:Y:S01]  /*c740*/  IMAD R6, R30, R6, R5 ;  /* 0x000000061e067224 */ /* 0x000fe200078e0205 */
[----:B------:R-:W-:Y:S01]  /*c750*/  LOP3.LUT R5, R14, R9, RZ, 0xc0, !PT ;  /* 0x000000090e057212 */ /* 0x000fe200078ec0ff */
[----:B------:R-:W-:Y:S02]  /*c760*/  @P0 IMAD R3, R7, R21, R4 ;  /* 0x0000001507030224 */ /* 0x000fe400078e0204 */
[----:B--2---:R-:W-:Y:S02]  /*c770*/  IMAD R4, R8, R26, R25 ;  /* 0x0000001a08047224 */ /* 0x004fe400078e0219 */
[----:B---3--:R-:W-:Y:S02]  /*c780*/  IMAD R3, R6, R31, R3 ;  /* 0x0000001f06037224 */ /* 0x008fe400078e0203 */
[----:B------:R-:W-:Y:S02]  /*c790*/  IMAD R4, R4, R20, R5 ;  /* 0x0000001404047224 */ /* 0x000fe400078e0205 */
[----:B------:R-:W-:-:S02]  /*c7a0*/  IMAD.MOV.U32 R8, RZ, RZ, 0x1 ;  /* 0x00000001ff087424 */ /* 0x000fc400078e00ff */
[----:B------:R-:W-:Y:S01]  /*c7b0*/  IMAD.MOV.U32 R6, RZ, RZ, R22 ;  /* 0x000000ffff067224 */ /* 0x000fe200078e0016 */
[----:B------:R-:W-:Y:S02]  /*c7c0*/  SEL R20, R4, R3, !P0 ;  /* 0x0000000304147207 */ /* 0x000fe40004000000 */
[----:B------:R-:W-:-:S07]  /*c7d0*/  SEL R13, R3, R4, !P0 ;  /* 0x00000004030d7207 */ /* 0x000fce0004000000 */
.L_x_259:
[----:B------:R-:W-:-:S08]  /*c7e0*/  NOP ;  /* 0x0000000000007918 */ /* 0x000fd00000000000 */
[----:B------:R-:W0:-:S00]  /*c7f0*/  USETMAXREG.DEALLOC.CTAPOOL 0x28 ;  /* 0x00000028000079c8 */ /* 0x000e0000080e0500 */
[----:B0-----:R-:W-:-:S13]  /*c800*/  ISETP.NE.AND P0, PT, R0, RZ, PT ;  /* 0x000000ff0000720c */ /* 0x001fda0003f05270 */
[----:B------:R-:W-:Y:S05]  /*c810*/  @P0 EXIT ;  /* 0x000000000000094d */ /* 0x000fea0003800000 */
[----:B------:R-:W-:Y:S01]  /*c820*/  LOP3.LUT P0, RZ, R8, 0xff, RZ, 0xc0, !PT ;  /* 0x000000ff08ff7812 */ /* 0x000fe2000780c0ff */
[----:B------:R-:W-:Y:S02]  /*c830*/  IMAD.MOV.U32 R0, RZ, RZ, 0x1 ;  /* 0x00000001ff007424 */ /* 0x000fe400078e00ff */
[----:B------:R-:W-:-:S10]  /*c840*/  IMAD.MOV.U32 R3, RZ, RZ, RZ ;  /* 0x000000ffff037224 */ /* 0x000fd400078e00ff */
[----:B------:R-:W-:Y:S05]  /*c850*/  @!P0 BRA `(.L_x_262) ;  /* 0x0000000c00708947 */ /* 0x000fea0003800000 */
[----:B------:R-:W0:Y:S01]  /*c860*/  LDC R0, c[0x0][0x28c] ;  /* 0x0000a300ff007b82 */ /* 0x000e220000000800 */
[----:B------:R-:W1:Y:S01]  /*c870*/  S2R R9, SR_CgaCtaId ;  /* 0x0000000000097919 */ /* 0x000e620000008800 */
[----:B------:R-:W-:Y:S01]  /*c880*/  ULDC UR5, c[0x0][0x658] ;  /* 0x0001960000057ab9 */ /* 0x000fe20000000800 */
[----:B------:R-:W-:Y:S01]  /*c890*/  UMOV UR7, 0xffffffff ;  /* 0xffffffff00077882 */ /* 0x000fe20000000000 */
[----:B------:R-:W-:Y:S01]  /*c8a0*/  ULDC UR6, c[0x0][0xc] ;  /* 0x0000030000067ab9 */ /* 0x000fe20000000800 */
[----:B------:R-:W-:Y:S01]  /*c8b0*/  USHF.L.U32 UR9, UR7, UR5, URZ ;  /* 0x0000000507097299 */ /* 0x000fe2000800063f */
[----:B------:R-:W-:Y:S01]  /*c8c0*/  BSSY B0, `(.L_x_262) ;  /* 0x00000d5000007945 */ /* 0x000fe20003800000 */
[----:B------:R-:W-:Y:S01]  /*c8d0*/  UMOV UR8, 0x1 ;  /* 0x0000000100087882 */ /* 0x000fe20000000000 */
[----:B------:R-:W-:Y:S01]  /*c8e0*/  ULDC UR7, c[0x0][0x10] ;  /* 0x0000040000077ab9 */ /* 0x000fe20000000800 */
[----:B------:R-:W-:Y:S01]  /*c8f0*/  USHF.L.U32 UR5, UR8, UR5, URZ ;  /* 0x0000000508057299 */ /* 0x000fe2000800063f */
[----:B------:R-:W-:Y:S01]  /*c900*/  IMAD.MOV.U32 R10, RZ, RZ, 0x1 ;  /* 0x00000001ff0a7424 */ /* 0x000fe200078e00ff */
[----:B------:R-:W-:Y:S01]  /*c910*/  UIMAD.WIDE.U32 UR6, UR6, UR7, URZ ;  /* 0x00000007060672a5 */ /* 0x000fe2000f8e003f */
[----:B------:R-:W-:Y:S01]  /*c920*/  LOP3.LUT R12, R19, 0x2, RZ, 0xfc, !PT ;  /* 0x00000002130c7812 */ /* 0x000fe200078efcff */
[----:B------:R-:W-:Y:S01]  /*c930*/  ULDC UR8, c[0x0][0x14] ;  /* 0x0000050000087ab9 */ /* 0x000fe20000000800 */
[----:B------:R-:W-:Y:S01]  /*c940*/  ULDC UR4, c[0x0][0x600] ;  /* 0x0001800000047ab9 */ /* 0x000fe20000000800 */
[----:B------:R-:W-:-:S02]  /*c950*/  UIMAD.WIDE.U32 UR30, UR6, UR8, URZ ;  /* 0x00000008061e72a5 */ /* 0x000fc4000f8e003f */
[----:B------:R-:W-:Y:S02]  /*c960*/  UIMAD UR7, UR7, UR8, URZ ;  /* 0x00000008070772a4 */ /* 0x000fe4000f8e023f */
[----:B------:R-:W-:Y:S02]  /*c970*/  UIADD3 UR4, UR4, -0x1, URZ ;  /* 0xffffffff04047890 */ /* 0x000fe4000fffe03f */
[----:B------:R-:W-:Y:S02]  /*c980*/  ULOP3.LUT UR6, URZ, UR9, URZ, 0x33, !UPT ;  /* 0x000000093f067292 */ /* 0x000fe4000f8e333f */
[----:B------:R-:W-:Y:S01]  /*c990*/  UIADD3 UR7, UR31, UR7, URZ ;  /* 0x000000071f077290 */ /* 0x000fe2000fffe03f */
[----:B0-----:R-:W-:Y:S01]  /*c9a0*/  VIADD R0, R0, 0x7f ;  /* 0x0000007f00007836 */ /* 0x001fe20000000000 */
[----:B------:R-:W-:-:S04]  /*c9b0*/  ULDC.64 UR38, c[0x0][0x198] ;  /* 0x0000660000267ab9 */ /* 0x000fc80000000a00 */
[----:B------:R-:W-:-:S04]  /*c9c0*/  SHF.R.S32.HI R3, RZ, 0x1f, R0 ;  /* 0x0000001fff037819 */ /* 0x000fc80000011400 */
[----:B------:R-:W-:Y:S01]  /*c9d0*/  LEA.HI R3, R3, R0, RZ, 0x7 ;  /* 0x0000000003037211 */ /* 0x000fe200078f38ff */
[----:B------:R-:W-:Y:S01]  /*c9e0*/  IMAD.MOV.U32 R0, RZ, RZ, 0x1 ;  /* 0x00000001ff007424 */ /* 0x000fe200078e00ff */
[----:B-1----:R-:W-:Y:S02]  /*c9f0*/  LOP3.LUT R9, R9, 0x1, RZ, 0xc0, !PT ;  /* 0x0000000109097812 */ /* 0x002fe400078ec0ff */
[----:B------:R-:W-:Y:S01]  /*ca00*/  SHF.R.S32.HI R8, RZ, 0x7, R3 ;  /* 0x00000007ff087819 */ /* 0x000fe20000011403 */
[----:B------:R-:W-:-:S04]  /*ca10*/  IMAD.MOV.U32 R3, RZ, RZ, RZ ;  /* 0x000000ffff037224 */ /* 0x000fc800078e00ff */
[----:B------:R-:W-:-:S07]  /*ca20*/  VIADD R11, R8, 0x1 ;  /* 0x00000001080b7836 */ /* 0x000fce0000000000 */
.L_x_273:
[----:B------:R-:W-:-:S03]  /*ca30*/  UMOV UR8, 0xffffffff ;  /* 0xffffffff00087882 */ /* 0x000fc60000000000 */
[----:B------:R-:W-:Y:S05]  /*ca40*/  BRA.DIV UR8, `(.L_x_263) ;  /* 0x0000000e08947947 */ /* 0x000fea000b800000 */
[----:B------:R-:W-:-:S13]  /*ca50*/  ELECT P6, URZ, PT ;  /* 0x00000000003f782f */ /* 0x000fda00038c0000 */
.L_x_282:
[----:B------:R-:W0:Y:S01]  /*ca60*/  LDC R4, c[0x0][0x28c] ;  /* 0x0000a300ff047b82 */ /* 0x000e220000000800 */
[----:B------:R-:W-:Y:S01]  /*ca70*/  BSSY B1, `(.L_x_264) ;  /* 0x0000046000017945 */ /* 0x000fe20003800000 */
[----:B0-----:R-:W-:-:S13]  /*ca80*/  ISETP.LT.OR P6, PT, R4, 0x1, !P6 ;  /* 0x000000010400780c */ /* 0x001fda00077c1670 */
[----:B------:R-:W-:Y:S05]  /*ca90*/  @P6 BRA `(.L_x_265) ;  /* 0x00000004000c6947 */ /* 0x000fea0003800000 */
[----:B------:R-:W-:Y:S02]  /*caa0*/  IMAD R20, R20, 0x2, R9 ;  /* 0x0000000214147824 */ /* 0x000fe400078e0209 */
[----:B------:R-:W-:Y:S02]  /*cab0*/  IMAD.SHL.U32 R15, R13, 0x80, RZ ;  /* 0x000000800d0f7824 */ /* 0x000fe400078e00ff */
[----:B------:R-:W-:Y:S02]  /*cac0*/  IMAD.MOV.U32 R22, RZ, RZ, RZ ;  /* 0x000000ffff167224 */ /* 0x000fe400078e00ff */
[----:B------:R-:W-:Y:S02]  /*cad0*/  IMAD.MOV.U32 R4, RZ, RZ, R11 ;  /* 0x000000ffff047224 */ /* 0x000fe400078e000b */
[----:B------:R-:W-:Y:S02]  /*cae0*/  IMAD.MOV.U32 R5, RZ, RZ, R0 ;  /* 0x000000ffff057224 */ /* 0x000fe400078e0000 */
[----:B------:R-:W-:-:S02]  /*caf0*/  IMAD.MOV.U32 R14, RZ, RZ, R3 ;  /* 0x000000ffff0e7224 */ /* 0x000fc400078e0003 */
[----:B------:R-:W-:-:S07]  /*cb00*/  IMAD R21, R20, 0x70, RZ ;  /* 0x0000007014157824 */ /* 0x000fce00078e02ff */
.L_x_268:
[----:B------:R-:W0:Y:S01]  /*cb10*/  S2R R20, SR_CgaCtaId ;  /* 0x0000000000147919 */ /* 0x000e220000008800 */
[----:B------:R-:W-:Y:S02]  /*cb20*/  MOV R7, 0x400 ;  /* 0x0000040000077802 */ /* 0x000fe40000000f00 */
[----:B------:R-:W-:-:S13]  /*cb30*/  LOP3.LUT P1, RZ, R18, 0x7f, RZ, 0xc0, !PT ;  /* 0x0000007f12ff7812 */ /* 0x000fda000782c0ff */
[----:B------:R-:W1:Y:S01]  /*cb40*/  @!P1 LDC R13, c[0x0][0x500] ;  /* 0x00014000ff0d9b82 */ /* 0x000e620000000800 */
[----:B0-----:R-:W-:Y:S02]  /*cb50*/  LEA R23, R20, R7, 0x18 ;  /* 0x0000000714177211 */ /* 0x001fe400078ec0ff */
[----:B------:R-:W-:-:S03]  /*cb60*/  SHF.L.U32 R7, R5, 0x1f, RZ ;  /* 0x0000001f05077819 */ /* 0x000fc600000006ff */
[----:B------:R-:W-:-:S04]  /*cb70*/  IMAD R20, R14, 0x8, R23 ;  /* 0x000000080e147824 */ /* 0x000fc800078e0217 */
[----:B------:R-:W0:Y:S02]  /*cb80*/  SYNCS.PHASECHK.TRANS64.TRYWAIT P0, [R20+URZ+0x10], R7 ;  /* 0x00001007140075a7 */ /* 0x000e24000800017f */
[----:B01----:R-:W-:Y:S05]  /*cb90*/  @!P0 BRA `(.L_x_266) ;  /* 0x0000000c00608947 */ /* 0x003fea0003800000 */
.L_x_283:
[----:B0-----:R-:W-:Y:S01]  /*cba0*/  PRMT R7, R12, 0x9910, RZ ;  /* 0x000099100c077816 */ /* 0x001fe200000000ff */
[----:B------:R0:W-:Y:S03]  /*cbb0*/  @!P1 SYNCS.ARRIVE.TRANS64 RZ, [R20+URZ], R13 ;  /* 0x0000000d14ff99a7 */ /* 0x0001e6000800003f */
[----:B------:R-:W-:-:S13]  /*cbc0*/  ISETP.NE.AND P0, PT, R7, 0x2, PT ;  /* 0x000000020700780c */ /* 0x000fda0003f05270 */
[----:B0-----:R-:W-:Y:S05]  /*cbd0*/  @P0 BRA `(.L_x_267) ;  /* 0x0000000000040947 */ /* 0x001fea0003800000 */
[----:B------:R-:W-:Y:S01]  /*cbe0*/  BPT.TRAP 0x1 ;  /* 0x000000040000795c */ /* 0x000fe20000300000 */
.L_x_267:
[----:B------:R-:W-:Y:S01]  /*cbf0*/  IMAD R7, R14, 0x4, R9 ;  /* 0x000000040e077824 */ /* 0x000fe200078e0209 */
[----:B------:R-:W-:Y:S01]  /*cc00*/  R2UR UR34, R22 ;  /* 0x00000000162272ca */ /* 0x000fe200000e0000 */
[--C-:B------:R-:W-:Y:S01]  /*cc10*/  IMAD R13, R14, 0x8000, R23.reuse ;  /* 0x000080000e0d7824 */ /* 0x100fe200078e0217 */
[----:B------:R-:W-:Y:S01]  /*cc20*/  R2UR UR33, R20 ;  /* 0x00000000142172ca */ /* 0x000fe200000e0000 */
[----:B------:R-:W-:Y:S01]  /*cc30*/  IMAD R7, R7, 0x1c00, RZ ;  /* 0x00001c0007077824 */ /* 0x000fe200078e02ff */
[----:B------:R-:W-:Y:S01]  /*cc40*/  R2UR UR36, R6 ;  /* 0x00000000062472ca */ /* 0x000fe200000e0000 */
[----:B------:R-:W-:Y:S01]  /*cc50*/  VIADD R4, R4, 0xffffffff ;  /* 0xffffffff04047836 */ /* 0x000fe20000000000 */
[----:B------:R-:W-:Y:S01]  /*cc60*/  R2UR UR24, R13 ;  /* 0x000000000d1872ca */ /* 0x000fe200000e0000 */
[----:B------:R-:W-:Y:S01]  /*cc70*/  IMAD R7, R7, 0x2, R23 ;  /* 0x0000000207077824 */ /* 0x000fe200078e0217 */
[----:B------:R-:W-:Y:S01]  /*cc80*/  R2UR UR35, R15 ;  /* 0x000000000f2372ca */ /* 0x000fe200000e0000 */
[----:B------:R-:W-:Y:S01]  /*cc90*/  UIADD3 UR14, UP0, UR38, 0xf0, URZ ;  /* 0x000000f0260e7890 */ /* 0x000fe2000ff1e03f */
[----:B------:R-:W-:Y:S01]  /*cca0*/  R2UR UR19, R21 ;  /* 0x00000000151372ca */ /* 0x000fe200000e0000 */
[----:B------:R-:W-:Y:S01]  /*ccb0*/  UIADD3 UR40, UP1, UR38, 0x1f0, URZ ;  /* 0x000001f026287890 */ /* 0x000fe2000ff3e03f */
[----:B------:R-:W-:Y:S01]  /*ccc0*/  R2UR UR8, R7 ;  /* 0x00000000070872ca */ /* 0x000fe200000e0000 */
[----:B------:R-:W-:Y:S01]  /*ccd0*/  UIADD3.X UR15, URZ, UR39, URZ, UP0, !UPT ;  /* 0x000000273f0f7290 */ /* 0x000fe200087fe43f */
[----:B------:R-:W-:Y:S01]  /*cce0*/  ISETP.GT.AND P1, PT, R4, 0x1, PT ;  /* 0x000000010400780c */ /* 0x000fe20003f24270 */
[----:B------:R-:W-:Y:S01]  /*ccf0*/  UIADD3 UR26, UR34, 0x40, URZ ;  /* 0x00000040221a7890 */ /* 0x000fe2000fffe03f */
[----:B------:R-:W-:Y:S01]  /*cd00*/  VIADD R14, R14, 0x1 ;  /* 0x000000010e0e7836 */ /* 0x000fe20000000000 */
[----:B------:R-:W-:Y:S01]  /*cd10*/  UIADD3.X UR41, URZ, UR39, URZ, UP1, !UPT ;  /* 0x000000273f297290 */ /* 0x000fe20008ffe43f */
[----:B------:R-:W-:Y:S01]  /*cd20*/  VIADD R22, R22, 0x80 ;  /* 0x0000008016167836 */ /* 0x000fe20000000000 */
[----:B------:R-:W-:-:S02]  /*cd30*/  UIADD3 UR32, UR24, 0x100, URZ ;  /* 0x0000010018207890 */ /* 0x000fc4000fffe03f */
[----:B------:R-:W-:Y:S01]  /*cd40*/  UIADD3 UR24, UR24, 0x4100, URZ ;  /* 0x0000410018187890 */ /* 0x000fe2000fffe03f */
[----:B------:R-:W-:Y:S01]  /*cd50*/  ISETP.NE.AND P0, PT, R14, 0x2, PT ;  /* 0x000000020e00780c */ /* 0x000fe20003f05270 */
[----:B------:R-:W-:Y:S01]  /*cd60*/  UMOV UR22, 0x0 ;  /* 0x0000000000167882 */ /* 0x000fe20000000000 */
[----:B------:R-:W-:Y:S01]  /*cd70*/  UMOV UR23, 0x10000000 ;  /* 0x1000000000177882 */ /* 0x000fe20000000000 */
[----:B------:R-:W-:Y:S01]  /*cd80*/  UIADD3 UR16, UR8, 0x10100, URZ ;  /* 0x0001010008107890 */ /* 0x000fe2000fffe03f */
[----:B------:R-:W-:Y:S01]  /*cd90*/  SEL R20, RZ, 0x1, P0 ;  /* 0x00000001ff147807 */ /* 0x000fe20000000000 */
[----:B------:R-:W-:Y:S01]  /*cda0*/  UIADD3 UR8, UR8, 0x17100, URZ ;  /* 0x0001710008087890 */ /* 0x000fe2000fffe03f */
[----:B------:R0:W-:Y:S01]  /*cdb0*/  UTMALDG.3D [UR32], [UR14], desc[UR22] ;  /* 0x000016200e0075b4 */ /* 0x0001e20008011000 */
[----:B------:R-:W-:Y:S01]  /*cdc0*/  UMOV UR25, UR33 ;  /* 0x0000002100197c82 */ /* 0x000fe20008000000 */
[----:B------:R-:W-:Y:S01]  /*cdd0*/  UMOV UR28, UR36 ;  /* 0x00000024001c7c82 */ /* 0x000fe20008000000 */
[----:B------:R-:W-:Y:S01]  /*cde0*/  UMOV UR27, UR35 ;  /* 0x00000023001b7c82 */ /* 0x000fe20008000000 */
[----:B------:R-:W-:Y:S01]  /*cdf0*/  UMOV UR13, 0x30000 ;  /* 0x00030000000d7882 */ /* 0x000fe20000000000 */
[----:B------:R-:W-:Y:S01]  /*ce00*/  UMOV UR17, UR33 ;  /* 0x0000002100117c82 */ /* 0x000fe20008000000 */
[----:B------:R-:W-:Y:S01]  /*ce10*/  UMOV UR18, UR34 ;  /* 0x0000002200127c82 */ /* 0x000fe20008000000 */
[----:B------:R-:W-:Y:S01]  /*ce20*/  UMOV UR20, UR36 ;  /* 0x0000002400147c82 */ /* 0x000fe20008000000 */
[----:B------:R-:W-:Y:S01]  /*ce30*/  UMOV UR9, UR33 ;  /* 0x0000002100097c82 */ /* 0x000fe20008000000 */
[----:B------:R-:W-:Y:S01]  /*ce40*/  UMOV UR11, UR19 ;  /* 0x00000013000b7c82 */ /* 0x000fe20008000000 */
[----:B------:R-:W-:Y:S01]  /*ce50*/  UMOV UR12, UR36 ;  /* 0x00000024000c7c82 */ /* 0x000fe20008000000 */
[----:B------:R0:W-:Y:S01]  /*ce60*/  UTMALDG.3D [UR24], [UR14], desc[UR22] ;  /* 0x000016180e0075b4 */ /* 0x0001e20008011000 */
[----:B------:R-:W-:Y:S01]  /*ce70*/  UMOV UR10, UR26 ;  /* 0x0000001a000a7c82 */ /* 0x000fe20008000000 */
[----:B------:R-:W-:-:S02]  /*ce80*/  LOP3.LUT R5, R5, R20, RZ, 0x3c, !PT ;  /* 0x0000001405057212 */ /* 0x000fc400078e3cff */
[----:B------:R-:W-:Y:S01]  /*ce90*/  SEL R14, R14, RZ, P0 ;  /* 0x000000ff0e0e7207 */ /* 0x000fe20000000000 */
[----:B------:R0:W-:Y:S01]  /*cea0*/  UTMALDG.3D.MULTICAST [UR16], [UR40], UR13, desc[UR22] ;  /* 0x00001610280073b4 */ /* 0x0001e2000801180d */
[----:B------:R0:W-:Y:S02]  /*ceb0*/  UTMALDG.3D.MULTICAST [UR8], [UR40], UR13, desc[UR22] ;  /* 0x00001608280073b4 */ /* 0x0001e4000801180d */
[----:B0-----:R-:W-:Y:S05]  /*cec0*/  @P1 BRA `(.L_x_268) ;  /* 0xfffffffc00101947 */ /* 0x001fea000383ffff */
.L_x_265:
[----:B------:R-:W-:Y:S05]  /*ced0*/  BSYNC B1 ;  /* 0x0000000000017941 */ /* 0x000fea0003800000 */
.L_x_264:
[----:B------:R-:W-:Y:S01]  /*cee0*/  LOP3.LUT P1, RZ, R10, 0xff, RZ, 0xc0, !PT ;  /* 0x000000ff0aff7812 */ /* 0x000fe2000782c0ff */
[----:B------:R-:W-:Y:S01]  /*cef0*/  IMAD.IADD R3, R8, 0x1, R3 ;  /* 0x0000000108037824 */ /* 0x000fe200078e0203 */
[----:B------:R-:W-:Y:S01]  /*cf00*/  IADD3 R16, P2, R16, UR30, RZ ;  /* 0x0000001e10107c10 */ /* 0x000fe2000ff5e0ff */
[----:B------:R-:W-:Y:S01]  /*cf10*/  ULDC.64 UR8, c[0x0][0x650] ;  /* 0x0001940000087ab9 */ /* 0x000fe20000000a00 */
[----:B------:R-:W-:Y:S01]  /*cf20*/  BSSY B1, `(.L_x_269) ;  /* 0x000006c000017945 */ /* 0x000fe20003800000 */
[----:B------:R-:W-:Y:S01]  /*cf30*/  IMAD.MOV.U32 R13, RZ, RZ, -0x1 ;  /* 0xffffffffff0d7424 */ /* 0x000fe200078e00ff */
[----:B------:R-:W-:Y:S01]  /*cf40*/  ISETP.GT.U32.AND P0, PT, R3, 0x1, PT ;  /* 0x000000010300780c */ /* 0x000fe20003f04070 */
[----:B------:R-:W-:Y:S01]  /*cf50*/  IMAD.MOV.U32 R20, RZ, RZ, -0x1 ;  /* 0xffffffffff147424 */ /* 0x000fe200078e00ff */
[----:B------:R-:W-:Y:S02]  /*cf60*/  SHF.R.U32.HI R4, RZ, 0x1, R3 ;  /* 0x00000001ff047819 */ /* 0x000fe40000011603 */
[----:B------:R-:W-:-:S02]  /*cf70*/  ISETP.LT.U32.AND P0, PT, R8, 0x2, P0 ;  /* 0x000000020800780c */ /* 0x000fc40000701070 */
[----:B------:R-:W-:Y:S01]  /*cf80*/  IADD3.X R17, R17, UR7, RZ, P2, !PT ;  /* 0x0000000711117c10 */ /* 0x000fe200097fe4ff */
[----:B------:R-:W0:Y:S01]  /*cf90*/  @P1 S2R R6, SR_CgaCtaId ;  /* 0x0000000000061919 */ /* 0x000e220000008800 */
[----:B------:R-:W-:Y:S02]  /*cfa0*/  @P1 MOV R5, 0x400 ;  /* 0x0000040000051802 */ /* 0x000fe40000000f00 */
[----:B------:R-:W-:Y:S02]  /*cfb0*/  ISETP.GE.U32.AND P2, PT, R16, UR8, PT ;  /* 0x0000000810007c0c */ /* 0x000fe4000bf46070 */
[----:B------:R-:W-:Y:S02]  /*cfc0*/  LOP3.LUT R4, R4, 0x1, RZ, 0xc0, !PT ;  /* 0x0000000104047812 */ /* 0x000fe400078ec0ff */
[----:B------:R-:W-:Y:S02]  /*cfd0*/  LOP3.LUT R3, R3, 0x1, RZ, 0xc0, !PT ;  /* 0x0000000103037812 */ /* 0x000fe400078ec0ff */
[----:B------:R-:W-:-:S02]  /*cfe0*/  PRMT R10, RZ, 0x7610, R10 ;  /* 0x00007610ff0a7816 */ /* 0x000fc4000000000a */
[----:B0-----:R-:W-:Y:S01]  /*cff0*/  @P1 LEA R5, R6, R5, 0x18 ;  /* 0x0000000506051211 */ /* 0x001fe200078ec0ff */
[----:B------:R-:W-:-:S03]  /*d000*/  IMAD.MOV.U32 R6, RZ, RZ, -0x1 ;  /* 0xffffffffff067424 */ /* 0x000fc600078e00ff */
[----:B------:R0:W-:Y:S01]  /*d010*/  @P1 SYNCS.ARRIVE.TRANS64.A1T0 RZ, [R5+URZ+0x38], RZ ;  /* 0x000038ff05ff19a7 */ /* 0x0001e2000810003f */
[----:B------:R-:W-:-:S04]  /*d020*/  ISETP.NE.U32.AND P1, PT, R4, 0x1, PT ;  /* 0x000000010400780c */ /* 0x000fc80003f25070 */
[----:B------:R-:W-:Y:S02]  /*d030*/  ISETP.GT.U32.AND P1, PT, R8, 0x1, !P1 ;  /* 0x000000010800780c */ /* 0x000fe40004f24070 */
[----:B0-----:R-:W-:Y:S02]  /*d040*/  SEL R5, RZ, 0x1, !P0 ;  /* 0x00000001ff057807 */ /* 0x001fe40004000000 */
[----:B------:R-:W-:Y:S02]  /*d050*/  ISETP.GE.U32.AND.EX P0, PT, R17, UR9, PT, P2 ;  /* 0x0000000911007c0c */ /* 0x000fe4000bf06120 */
[----:B------:R-:W-:-:S04]  /*d060*/  SEL R4, RZ, 0x1, !P1 ;  /* 0x00000001ff047807 */ /* 0x000fc80004800000 */
[----:B------:R-:W-:Y:S02]  /*d070*/  LOP3.LUT R0, R4, R0, R5, 0x96, !PT ;  /* 0x0000000004007212 */ /* 0x000fe400078e9605 */
[----:B------:R-:W-:-:S05]  /*d080*/  PRMT R4, RZ, 0x7610, R4 ;  /* 0x00007610ff047816 */ /* 0x000fca0000000004 */
[----:B------:R-:W-:Y:S05]  /*d090*/  @P0 BRA `(.L_x_270) ;  /* 0x0000000400500947 */ /* 0x000fea0003800000 */
[----:B------:R-:W0:Y:S01]  /*d0a0*/  S2R R15, SR_CTAID.X ;  /* 0x00000000000f7919 */ /* 0x000e220000002500 */
[----:B------:R-:W-:Y:S01]  /*d0b0*/  ULDC.64 UR8, c[0x0][0x628] ;  /* 0x00018a0000087ab9 */ /* 0x000fe20000000a00 */
[----:B------:R-:W1:Y:S01]  /*d0c0*/  LDC R20, c[0x0][0x144] ;  /* 0x00005100ff147b82 */ /* 0x000e620000000800 */
[----:B------:R-:W-:Y:S01]  /*d0d0*/  ISETP.NE.U32.AND P0, PT, RZ, UR8, PT ;  /* 0x00000008ff007c0c */ /* 0x000fe2000bf05070 */
[----:B------:R-:W2:Y:S01]  /*d0e0*/  S2R R13, SR_CTAID.Y ;  /* 0x00000000000d7919 */ /* 0x000ea20000002600 */
[----:B------:R-:W-:Y:S01]  /*d0f0*/  ULDC UR11, c[0x0][0x630] ;  /* 0x00018c00000b7ab9 */ /* 0x000fe20000000800 */
[----:B------:R-:W-:Y:S01]  /*d100*/  ULDC UR12, c[0x0][0x150] ;  /* 0x00005400000c7ab9 */ /* 0x000fe20000000800 */
[----:B------:R-:W-:Y:S01]  /*d110*/  ISETP.NE.AND.EX P0, PT, RZ, UR9, PT, P0 ;  /* 0x00000009ff007c0c */ /* 0x000fe2000bf05300 */
[----:B------:R-:W-:Y:S02]  /*d120*/  IMAD.MOV.U32 R4, RZ, RZ, R16 ;  /* 0x000000ffff047224 */ /* 0x000fe400078e0010 */
[----:B------:R-:W-:Y:S01]  /*d130*/  IMAD.MOV.U32 R5, RZ, RZ, R17 ;  /* 0x000000ffff057224 */ /* 0x000fe200078e0011 */
[----:B0-----:R-:W-:-:S09]  /*d140*/  I2FP.F32.U32 R22, R15 ;  /* 0x0000000f00167245 */ /* 0x001fd20000201000 */
[----:B------:R-:W-:Y:S05]  /*d150*/  @!P0 BRA `(.L_x_271) ;  /* 0x0000000000288947 */ /* 0x000fea0003800000 */
[----:B------:R-:W-:Y:S02]  /*d160*/  ULDC UR10, c[0x0][0x634] ;  /* 0x00018d00000a7ab9 */ /* 0x000fe40000000800 */
[----:B------:R-:W-:-:S05]  /*d170*/  IADD3 R5, P0, R16, UR10, RZ ;  /* 0x0000000a10057c10 */ /* 0x000fca000ff1e0ff */
[----:B------:R-:W-:-:S04]  /*d180*/  IMAD.X R21, RZ, RZ, R17, P0 ;  /* 0x000000ffff157224 */ /* 0x000fc800000e0611 */
[----:B------:R-:W-:-:S04]  /*d190*/  IMAD.WIDE.U32 R6, R21, UR8, RZ ;  /* 0x0000000815067c25 */ /* 0x000fc8000f8e00ff */
[----:B------:R-:W-:-:S04]  /*d1a0*/  IMAD.WIDE.U32 R6, P0, R5, UR9, R6 ;  /* 0x0000000905067c25 */ /* 0x000fc8000f800006 */
[----:B------:R-:W-:-:S04]  /*d1b0*/  IMAD.WIDE.U32 R4, R5, UR8, RZ ;  /* 0x0000000805047c25 */ /* 0x000fc8000f8e00ff */
[----:B------:R-:W-:Y:S01]  /*d1c0*/  IMAD.MOV.U32 R4, RZ, RZ, R7 ;  /* 0x000000ffff047224 */ /* 0x000fe200078e0007 */
[----:B------:R-:W-:Y:S01]  /*d1d0*/  IADD3 RZ, P1, R5, R6, RZ ;  /* 0x0000000605ff7210 */ /* 0x000fe20007f3e0ff */
[----:B------:R-:W-:-:S04]  /*d1e0*/  IMAD.X R5, RZ, RZ, RZ, P0 ;  /* 0x000000ffff057224 */ /* 0x000fc800000e06ff */
[----:B------:R-:W-:-:S08]  /*d1f0*/  IMAD.WIDE.U32.X R4, R21, UR9, R4, P1 ;  /* 0x0000000915047c25 */ /* 0x000fd000088e0404 */
.L_x_271:
[----:B------:R-:W-:Y:S01]  /*d200*/  FMUL R22, R22, UR12 ;  /* 0x0000000c16167c20 */ /* 0x000fe20008400000 */
[--C-:B------:R-:W-:Y:S01]  /*d210*/  SHF.R.U64 R14, R4, UR11, R5.reuse ;  /* 0x0000000b040e7c19 */ /* 0x100fe20008001205 */
[----:B------:R-:W-:Y:S01]  /*d220*/  ULDC.64 UR8, c[0x0][0x620] ;  /* 0x0001880000087ab9 */ /* 0x000fe20000000a00 */
[----:B------:R-:W-:Y:S01]  /*d230*/  SHF.R.U32.HI R4, RZ, UR11, R5 ;  /* 0x0000000bff047c19 */ /* 0x000fe20008011605 */
[----:B------:R-:W-:Y:S01]  /*d240*/  ULDC.64 UR10, c[0x0][0x640] ;  /* 0x00019000000a7ab9 */ /* 0x000fe20000000a00 */
[----:B------:R-:W-:Y:S01]  /*d250*/  IADD3 R5, P0, RZ, -R14, RZ ;  /* 0x8000000eff057210 */ /* 0x000fe20007f1e0ff */
[----:B------:R-:W0:Y:S04]  /*d260*/  F2I.U32.TRUNC.NTZ R22, R22 ;  /* 0x0000001600167305 */ /* 0x000e28000020f000 */
[----:B------:R-:W-:Y:S01]  /*d270*/  IMAD.X R4, RZ, RZ, ~R4, P0 ;  /* 0x000000ffff047224 */ /* 0x000fe200000e0e04 */
[----:B------:R-:W-:-:S03]  /*d280*/  ISETP.NE.U32.AND P0, PT, RZ, UR10, PT ;  /* 0x0000000aff007c0c */ /* 0x000fc6000bf05070 */
[----:B------:R-:W-:Y:S01]  /*d290*/  IMAD R4, R4, UR8, RZ ;  /* 0x0000000804047c24 */ /* 0x000fe2000f8e02ff */
[----:B------:R-:W-:-:S03]  /*d2a0*/  ISETP.NE.AND.EX P0, PT, RZ, UR11, PT, P0 ;  /* 0x0000000bff007c0c */ /* 0x000fc6000bf05300 */
[C---:B------:R-:W-:Y:S01]  /*d2b0*/  IMAD R7, R5.reuse, UR9, R4 ;  /* 0x0000000905077c24 */ /* 0x040fe2000f8e0204 */
[----:B------:R-:W-:Y:S01]  /*d2c0*/  ULDC UR9, c[0x0][0x154] ;  /* 0x0000550000097ab9 */ /* 0x000fe20000000800 */
[----:B------:R-:W-:Y:S01]  /*d2d0*/  IMAD.WIDE.U32 R4, R5, UR8, R16 ;  /* 0x0000000805047c25 */ /* 0x000fe2000f8e0010 */
[----:B------:R-:W-:-:S03]  /*d2e0*/  ULDC UR8, c[0x0][0x618] ;  /* 0x0001860000087ab9 */ /* 0x000fc60000000800 */
[----:B0-----:R-:W-:Y:S02]  /*d2f0*/  IMAD.MOV R6, RZ, RZ, -R22 ;  /* 0x000000ffff067224 */ /* 0x001fe400078e0a16 */
[----:B------:R-:W-:Y:S02]  /*d300*/  IMAD.IADD R5, R5, 0x1, R7 ;  /* 0x0000000105057824 */ /* 0x000fe400078e0207 */
[----:B-1----:R-:W-:Y:S01]  /*d310*/  IMAD R15, R20, R6, R15 ;  /* 0x00000006140f7224 */ /* 0x002fe200078e020f */
[----:B--2---:R-:W-:Y:S01]  /*d320*/  I2FP.F32.U32 R6, R13 ;  /* 0x0000000d00067245 */ /* 0x004fe20000201000 */
[----:B------:R-:W0:Y:S01]  /*d330*/  LDC R20, c[0x0][0x148] ;  /* 0x00005200ff147b82 */ /* 0x000e220000000800 */
[--C-:B------:R-:W-:Y:S02]  /*d340*/  SHF.R.U64 R21, R4, UR8, R5.reuse ;  /* 0x0000000804157c19 */ /* 0x100fe40008001205 */
[----:B------:R-:W-:Y:S01]  /*d350*/  SHF.R.U32.HI R4, RZ, UR8, R5 ;  /* 0x00000008ff047c19 */ /* 0x000fe20008011605 */
[----:B------:R-:W-:Y:S01]  /*d360*/  FMUL R6, R6, UR9 ;  /* 0x0000000906067c20 */ /* 0x000fe20008400000 */
[----:B------:R-:W-:-:S02]  /*d370*/  ULDC UR8, c[0x0][0x608] ;  /* 0x0001820000087ab9 */ /* 0x000fc40000000800 */
[--C-:B------:R-:W-:Y:S01]  /*d380*/  SHF.R.U64 R23, R21, UR8, R4.reuse ;  /* 0x0000000815177c19 */ /* 0x100fe20008001204 */
[----:B------:R1:W2:Y:S01]  /*d390*/  F2I.U32.TRUNC.NTZ R24, R6 ;  /* 0x0000000600187305 */ /* 0x0002a2000020f000 */
[----:B------:R-:W-:Y:S01]  /*d3a0*/  SHF.R.U32.HI R4, RZ, UR8, R4 ;  /* 0x00000008ff047c19 */ /* 0x000fe20008011604 */
[----:B------:R-:W-:-:S03]  /*d3b0*/  ULDC UR8, c[0x0][0x658] ;  /* 0x0001960000087ab9 */ /* 0x000fc60000000800 */
[--C-:B------:R-:W-:Y:S02]  /*d3c0*/  SHF.R.U64 R22, R23, UR8, R4.reuse ;  /* 0x0000000817167c19 */ /* 0x100fe40008001204 */
[----:B------:R-:W-:-:S03]  /*d3d0*/  SHF.R.U32.HI R25, RZ, UR8, R4 ;  /* 0x00000008ff197c19 */ /* 0x000fc60008011604 */
[----:B------:R-:W-:Y:S02]  /*d3e0*/  IMAD.MOV.U32 R4, RZ, RZ, R22 ;  /* 0x000000ffff047224 */ /* 0x000fe400078e0016 */
[----:B------:R-:W-:Y:S01]  /*d3f0*/  IMAD.MOV.U32 R5, RZ, RZ, R25 ;  /* 0x000000ffff057224 */ /* 0x000fe200078e0019 */
[----:B-1----:R-:W-:Y:S06]  /*d400*/  @!P0 BRA `(.L_x_272) ;  /* 0x0000000000288947 */ /* 0x002fec0003800000 */
        /* <DEDUP_REMOVED lines=10> */
.L_x_272:
[----:B------:R-:W-:Y:S01]  /*d4b0*/  ISETP.NE.AND P0, PT, R2, 0x1, PT ;  /* 0x000000010200780c */ /* 0x000fe20003f05270 */
[----:B------:R-:W-:Y:S01]  /*d4c0*/  ULDC UR8, c[0x0][0x648] ;  /* 0x0001920000087ab9 */ /* 0x000fe20000000800 */
[----:B------:R-:W-:Y:S01]  /*d4d0*/  LOP3.LUT R23, R23, UR6, RZ, 0xc0, !PT ;  /* 0x0000000617177c12 */ /* 0x000fe2000f8ec0ff */
[----:B--2---:R-:W-:Y:S01]  /*d4e0*/  IMAD.MOV R24, RZ, RZ, -R24 ;  /* 0x000000ffff187224 */ /* 0x004fe200078e0a18 */
[----:B------:R-:W-:Y:S01]  /*d4f0*/  SHF.R.U64 R4, R4, UR8, R5 ;  /* 0x0000000804047c19 */ /* 0x000fe20008001205 */
[----:B------:R-:W-:Y:S01]  /*d500*/  ULDC UR8, c[0x0][0x638] ;  /* 0x00018e0000087ab9 */ /* 0x000fe20000000800 */
[----:B------:R-:W-:Y:S01]  /*d510*/  LOP3.LUT R21, R21, UR4, RZ, 0xc0, !PT ;  /* 0x0000000415157c12 */ /* 0x000fe2000f8ec0ff */
[----:B------:R-:W-:Y:S01]  /*d520*/  ULDC UR9, c[0x0][0x610] ;  /* 0x0001840000097ab9 */ /* 0x000fe20000000800 */
[----:B------:R-:W-:Y:S02]  /*d530*/  IMAD.MOV.U32 R6, RZ, RZ, R14 ;  /* 0x000000ffff067224 */ /* 0x000fe400078e000e */
[----:B------:R-:W-:-:S02]  /*d540*/  IMAD.MOV R5, RZ, RZ, -R4 ;  /* 0x000000ffff057224 */ /* 0x000fc400078e0a04 */
[----:B------:R-:W-:Y:S02]  /*d550*/  IMAD R4, R4, UR5, R23 ;  /* 0x0000000504047c24 */ /* 0x000fe4000f8e0217 */
[----:B0-----:R-:W-:Y:S02]  /*d560*/  @P0 IMAD R15, R20, R24, R13 ;  /* 0x00000018140f0224 */ /* 0x001fe400078e020d */
[----:B------:R-:W-:Y:S01]  /*d570*/  IMAD R22, R5, UR8, R22 ;  /* 0x0000000805167c24 */ /* 0x000fe2000f8e0216 */
[----:B------:R-:W-:Y:S01]  /*d580*/  ULDC UR8, c[0x0][0x600] ;  /* 0x0001800000087ab9 */ /* 0x000fe20000000800 */
[----:B------:R-:W-:Y:S02]  /*d590*/  IMAD R15, R4, UR9, R15 ;  /* 0x00000009040f7c24 */ /* 0x000fe4000f8e020f */
[----:B------:R-:W-:Y:S02]  /*d5a0*/  IMAD R22, R22, UR8, R21 ;  /* 0x0000000816167c24 */ /* 0x000fe4000f8e0215 */
[----:B------:R-:W-:-:S03]  /*d5b0*/  IMAD.MOV.U32 R4, RZ, RZ, 0x1 ;  /* 0x00000001ff047424 */ /* 0x000fc600078e00ff */
[----:B------:R-:W-:Y:S02]  /*d5c0*/  SEL R20, R22, R15, !P0 ;  /* 0x0000000f16147207 */ /* 0x000fe40004000000 */
[----:B------:R-:W-:-:S07]  /*d5d0*/  SEL R13, R15, R22, !P0 ;  /* 0x000000160f0d7207 */ /* 0x000fce0004000000 */
.L_x_270:
[----:B------:R-:W-:Y:S05]  /*d5e0*/  BSYNC B1 ;  /* 0x0000000000017941 */ /* 0x000fea0003800000 */
.L_x_269:
[----:B------:R-:W-:-:S13]  /*d5f0*/  LOP3.LUT P0, RZ, R4, 0xff, RZ, 0xc0, !PT ;  /* 0x000000ff04ff7812 */ /* 0x000fda000780c0ff */
[----:B------:R-:W-:Y:S05]  /*d600*/  @P0 BRA `(.L_x_273) ;  /* 0xfffffff400080947 */ /* 0x000fea000383ffff */
[----:B------:R-:W-:Y:S05]  /*d610*/  BSYNC B0 ;  /* 0x0000000000007941 */ /* 0x000fea0003800000 */
.L_x_262:
[----:B------:R-:W-:-:S03]  /*d620*/  UMOV UR8, 0xffffffff ;  /* 0xffffffff00087882 */ /* 0x000fc60000000000 */
[----:B------:R-:W-:Y:S05]  /*d630*/  BRA.DIV UR8, `(.L_x_274) ;  /* 0x0000000208cc7947 */ /* 0x000fea000b800000 */
[----:B------:R-:W-:-:S13]  /*d640*/  ELECT P6, URZ, PT ;  /* 0x00000000003f782f */ /* 0x000fda00038c0000 */
.L_x_286:
[----:B------:R-:W-:Y:S04]  /*d650*/  BSSY B0, `(.L_x_275) ;  /* 0x0000019000007945 */ /* 0x000fe80003800000 */
[----:B------:R-:W-:Y:S05]  /*d660*/  @!P6 BRA `(.L_x_276) ;  /* 0x00000000005ce947 */ /* 0x000fea0003800000 */
[----:B------:R-:W-:-:S04]  /*d670*/  LOP3.LUT R19, R19, 0x2, RZ, 0xfc, !PT ;  /* 0x0000000213137812 */ /* 0x000fc800078efcff */
[----:B------:R-:W-:-:S13]  /*d680*/  ISETP.NE.AND P0, PT, R19, 0x3, PT ;  /* 0x000000031300780c */ /* 0x000fda0003f05270 */
[----:B------:R-:W-:Y:S05]  /*d690*/  @!P0 BRA `(.L_x_277) ;  /* 0x0000000000048947 */ /* 0x000fea0003800000 */
[----:B------:R-:W-:Y:S01]  /*d6a0*/  BPT.TRAP 0x1 ;  /* 0x000000040000795c */ /* 0x000fe20000300000 */
.L_x_277:
[----:B------:R-:W0:Y:S01]  /*d6b0*/  S2R R5, SR_CgaCtaId ;  /* 0x0000000000057919 */ /* 0x000e220000008800 */
[----:B------:R-:W-:Y:S02]  /*d6c0*/  MOV R2, 0x400 ;  /* 0x0000040000027802 */ /* 0x000fe40000000f00 */
[----:B------:R-:W-:Y:S02]  /*d6d0*/  SHF.L.U32 R4, R0, 0x1f, RZ ;  /* 0x0000001f00047819 */ /* 0x000fe400000006ff */
[----:B0-----:R-:W-:-:S05]  /*d6e0*/  LEA R2, R5, R2, 0x18 ;  /* 0x0000000205027211 */ /* 0x001fca00078ec0ff */
[----:B------:R-:W-:-:S04]  /*d6f0*/  VIADD R2, R2, 0x10 ;  /* 0x0000001002027836 */ /* 0x000fc80000000000 */
[C---:B------:R-:W-:Y:S02]  /*d700*/  IMAD R7, R3.reuse, 0x8, R2 ;  /* 0x0000000803077824 */ /* 0x040fe400078e0202 */
[----:B------:R-:W-:Y:S02]  /*d710*/  VIADD R3, R3, 0x1 ;  /* 0x0000000103037836 */ /* 0x000fe40000000000 */
[----:B------:R-:W0:Y:S03]  /*d720*/  SYNCS.PHASECHK.TRANS64.TRYWAIT P0, [R7+URZ], R4 ;  /* 0x00000004070075a7 */ /* 0x000e26000800017f */
[----:B------:R-:W-:-:S04]  /*d730*/  ISETP.NE.AND P1, PT, R3, 0x2, PT ;  /* 0x000000020300780c */ /* 0x000fc80003f25270 */
[----:B------:R-:W-:Y:S02]  /*d740*/  SEL R5, RZ, 0x1, P1 ;  /* 0x00000001ff057807 */ /* 0x000fe40000800000 */
[----:B------:R-:W-:Y:S02]  /*d750*/  SEL R3, R3, RZ, P1 ;  /* 0x000000ff03037207 */ /* 0x000fe40000800000 */
[----:B------:R-:W-:Y:S01]  /*d760*/  LOP3.LUT R0, R0, R5, RZ, 0x3c, !PT ;  /* 0x0000000500007212 */ /* 0x000fe200078e3cff */
[----:B0-----:R-:W-:Y:S06]  /*d770*/  @!P0 BRA `(.L_x_278) ;  /* 0x00000000009c8947 */ /* 0x001fec0003800000 */
.L_x_287:
[----:B------:R-:W-:Y:S01]  /*d780*/  IMAD R3, R3, 0x8, R2 ;  /* 0x0000000803037824 */ /* 0x000fe200078e0202 */
[----:B------:R-:W-:-:S07]  /*d790*/  SHF.L.U32 R0, R0, 0x1f, RZ ;  /* 0x0000001f00007819 */ /* 0x000fce00000006ff */
.L_x_279:
[----:B-1----:R1:W2:Y:S02]  /*d7a0*/  SYNCS.PHASECHK.TRANS64.TRYWAIT P0, [R3+URZ], R0 ;  /* 0x00000000030075a7 */ /* 0x0022a4000800017f */
[----:B--2---:R-:W-:Y:S05]  /*d7b0*/  @!P0 NANOSLEEP.SYNCS 0x989680 ;  /* 0x009896800000895d */ /* 0x004fea0003900000 */
[----:B------:R-:W2:Y:S02]  /*d7c0*/  @!P0 SYNCS.PHASECHK.TRANS64 P0, [R3+URZ], R0 ;  /* 0x00000000030085a7 */ /* 0x000ea4000800007f */
[----:B--2---:R-:W-:Y:S05]  /*d7d0*/  @!P0 BRA `(.L_x_279) ;  /* 0xfffffffc00f08947 */ /* 0x004fea000383ffff */
.L_x_276:
[----:B------:R-:W-:Y:S05]  /*d7e0*/  BSYNC B0 ;  /* 0x0000000000007941 */ /* 0x000fea0003800000 */
.L_x_275:
[----:B------:R-:W-:Y:S05]  /*d7f0*/  EXIT ;  /* 0x000000000000794d */ /* 0x000fea0003800000 */
.L_x_21:
[----:B---3--:R3:W4:Y:S02]  /*d800*/  SYNCS.PHASECHK.TRANS64.TRYWAIT P1, [R3+URZ], R0 ;  /* 0x00000000030075a7 */ /* 0x008724000802017f */
[----:B----4-:R-:W-:Y:S05]  /*d810*/  @!P1 NANOSLEEP.SYNCS 0x989680 ;  /* 0x009896800000995d */ /* 0x010fea0003900000 */
[----:B------:R-:W4:Y:S02]  /*d820*/  @!P1 SYNCS.PHASECHK.TRANS64 P1, [R3+URZ], R0 ;  /* 0x00000000030095a7 */ /* 0x000f24000802007f */
[----:B----4-:R-:W-:Y:S05]  /*d830*/  @!P1 BRA `(.L_x_21) ;  /* 0xfffffffc00f09947 */ /* 0x010fea000383ffff */
[----:B------:R-:W-:Y:S05]  /*d840*/  BRA `(.L_x_20) ;  /* 0xffffff3c00207947 */ /* 0x000fea000383ffff */
.L_x_26:
[----:B-1----:R1:W2:Y:S02]  /*d850*/  SYNCS.PHASECHK.TRANS64.TRYWAIT P1, [R5+URZ], R4 ;  /* 0x00000004050075a7 */ /* 0x0022a4000802017f */
[----:B--2---:R-:W-:Y:S05]  /*d860*/  @!P1 NANOSLEEP.SYNCS 0x989680 ;  /* 0x009896800000995d */ /* 0x004fea0003900000 */
[----:B------:R-:W2:Y:S02]  /*d870*/  @!P1 SYNCS.PHASECHK.TRANS64 P1, [R5+URZ], R4 ;  /* 0x00000004050095a7 */ /* 0x000ea4000802007f */
[----:B--2---:R-:W-:Y:S05]  /*d880*/  @!P1 BRA `(.L_x_26) ;  /* 0xfffffffc00f09947 */ /* 0x004fea000383ffff */
[----:B------:R-:W-:Y:S05]  /*d890*/  BRA `(.L_x_25) ;  /* 0xffffff5400547947 */ /* 0x000fea000383ffff */
.L_x_263:
[----:B------:R-:W-:Y:S01]  /*d8a0*/  BSSY B1, `(.L_x_280) ;  /* 0x0000006000017945 */ /* 0x000fe20003800000 */
[----:B------:R-:W-:-:S07]  /*d8b0*/  IMAD.MOV.U32 R15, RZ, RZ, -0x1 ;  /* 0xffffffffff0f7424 */ /* 0x000fce00078e00ff */
[----:B------:R-:W-:Y:S05]  /*d8c0*/  WARPSYNC.COLLECTIVE R15, `(.L_x_281) ;  /* 0x000000000f0c7348 */ /* 0x000fea0003c00000 */
[----:B------:R-:W-:Y:S02]  /*d8d0*/  ELECT P6, UR62, PT ;  /* 0x00000000003e782f */ /* 0x000fe400038c0000 */
[----:B------:R-:W-:Y:S01]  /*d8e0*/  MOV R14, UR62 ;  /* 0x0000003e000e7c02 */ /* 0x000fe20008000f00 */
[----:B------:R-:W-:Y:S10]  /*d8f0*/  ENDCOLLECTIVE ;  /* 0x000000000000791b */ /* 0x000ff40003800000 */
.L_x_281:
[----:B------:R-:W-:Y:S05]  /*d900*/  BSYNC B1 ;  /* 0x0000000000017941 */ /* 0x000fea0003800000 */
.L_x_280:
[----:B------:R-:W-:Y:S05]  /*d910*/  BRA `(.L_x_282) ;  /* 0xfffffff000507947 */ /* 0x000fea000383ffff */
.L_x_266:
[----:B0-----:R0:W1:Y:S02]  /*d920*/  SYNCS.PHASECHK.TRANS64.TRYWAIT P0, [R20+URZ+0x10], R7 ;  /* 0x00001007140075a7 */ /* 0x001064000800017f */
[----:B-1----:R-:W-:Y:S05]  /*d930*/  @!P0 NANOSLEEP.SYNCS 0x989680 ;  /* 0x009896800000895d */ /* 0x002fea0003900000 */
[----:B------:R-:W1:Y:S02]  /*d940*/  @!P0 SYNCS.PHASECHK.TRANS64 P0, [R20+URZ+0x10], R7 ;  /* 0x00001007140085a7 */ /* 0x000e64000800007f */
[----:B-1----:R-:W-:Y:S05]  /*d950*/  @!P0 BRA `(.L_x_266) ;  /* 0xfffffffc00f08947 */ /* 0x002fea000383ffff */
[----:B------:R-:W-:Y:S05]  /*d960*/  BRA `(.L_x_283) ;  /* 0xfffffff0008c7947 */ /* 0x000fea000383ffff */
.L_x_274:
[----:B------:R-:W-:Y:S01]  /*d970*/  BSSY B0, `(.L_x_284) ;  /* 0x0000006000007945 */ /* 0x000fe20003800000 */
[----:B------:R-:W-:-:S07]  /*d980*/  IMAD.MOV.U32 R15, RZ, RZ, -0x1 ;  /* 0xffffffffff0f7424 */ /* 0x000fce00078e00ff */
[----:B------:R-:W-:Y:S05]  /*d990*/  WARPSYNC.COLLECTIVE R15, `(.L_x_285) ;  /* 0x000000000f0c7348 */ /* 0x000fea0003c00000 */
[----:B------:R-:W-:Y:S02]  /*d9a0*/  ELECT P6, UR62, PT ;  /* 0x00000000003e782f */ /* 0x000fe400038c0000 */
[----:B------:R-:W-:Y:S01]  /*d9b0*/  MOV R14, UR62 ;  /* 0x0000003e000e7c02 */ /* 0x000fe20008000f00 */
[----:B------:R-:W-:Y:S10]  /*d9c0*/  ENDCOLLECTIVE ;  /* 0x000000000000791b */ /* 0x000ff40003800000 */
.L_x_285:
[----:B------:R-:W-:Y:S05]  /*d9d0*/  BSYNC B0 ;  /* 0x0000000000007941 */ /* 0x000fea0003800000 */
.L_x_284:
[----:B------:R-:W-:Y:S05]  /*d9e0*/  BRA `(.L_x_286) ;  /* 0xfffffffc00187947 */ /* 0x000fea000383ffff */
.L_x_278:
[----:B0-----:R0:W1:Y:S02]  /*d9f0*/  SYNCS.PHASECHK.TRANS64.TRYWAIT P0, [R7+URZ], R4 ;  /* 0x00000004070075a7 */ /* 0x001064000800017f */
[----:B-1----:R-:W-:Y:S05]  /*da00*/  @!P0 NANOSLEEP.SYNCS 0x989680 ;  /* 0x009896800000895d */ /* 0x002fea0003900000 */
[----:B------:R-:W1:Y:S02]  /*da10*/  @!P0 SYNCS.PHASECHK.TRANS64 P0, [R7+URZ], R4 ;  /* 0x00000004070085a7 */ /* 0x000e64000800007f */
[----:B-1----:R-:W-:Y:S05]  /*da20*/  @!P0 BRA `(.L_x_278) ;  /* 0xfffffffc00f08947 */ /* 0x002fea000383ffff */
[----:B------:R-:W-:Y:S05]  /*da30*/  BRA `(.L_x_287) ;  /* 0xfffffffc00507947 */ /* 0x000fea000383ffff */
.L_x_288:
[----:B------:R-:W-:-:S00]  /*da40*/  BRA `(.L_x_288) ;  /* 0xfffffffc00fc7947 */ /* 0x000fc0000383ffff */
[----:B------:R-:W-:-:S00]  /*da50*/  NOP ;  /* 0x0000000000007918 */ /* 0x000fc00000000000 */
        /* <DEDUP_REMOVED lines=10> */
.L_x_289:


//--------------------- .nv.global.init           --------------------------
	.section	.nv.global.init,"aw",@progbits
.nv.global.init:
	.type		$str$22,@object
	.size		$str$22,($str$23 - $str$22)
$str$22:
        /*0000*/ 	.byte	0x6b, 0x5f, 0x74, 0x69, 0x6c, 0x65, 0x5f, 0x63, 0x6f, 0x75, 0x6e, 0x74, 0x20, 0x3e, 0x3d, 0x20
        /*0010*/ 	.byte	0x31, 0x00
	.type		$str$23,@object
	.size		$str$23,(__unnamed_1 - $str$23)
$str$23:
        /*0012*/ 	.byte	0x2f, 0x74, 0x6d, 0x70, 0x2f, 0x63, 0x75, 0x74, 0x6c, 0x61, 0x73, 0x73, 0x5f, 0x73, 0x77, 0x65
        /*0022*/ 	.byte	0x65, 0x70, 0x5f, 0x73, 0x72, 0x63, 0x2f, 0x69, 0x6e, 0x63, 0x6c, 0x75, 0x64, 0x65, 0x2f, 0x63
        /*0032*/ 	.byte	0x75, 0x74, 0x6c, 0x61, 0x73, 0x73, 0x2f, 0x67, 0x65, 0x6d, 0x6d, 0x2f, 0x63, 0x6f, 0x6c, 0x6c
        /*0042*/ 	.byte	0x65, 0x63, 0x74, 0x69, 0x76, 0x65, 0x2f, 0x73, 0x6d, 0x39, 0x30, 0x5f, 0x6d, 0x6d, 0x61, 0x5f
        /*0052*/ 	.byte	0x74, 0x6d, 0x61, 0x5f, 0x67, 0x6d, 0x6d, 0x61, 0x5f, 0x73, 0x73, 0x5f, 0x77, 0x61, 0x72, 0x70
        /*0062*/ 	.byte	0x73, 0x70, 0x65, 0x63, 0x69, 0x61, 0x6c, 0x69, 0x7a, 0x65, 0x64, 0x2e, 0x68, 0x70, 0x70, 0x00
	.type		__unnamed_1,@object
	.size		__unnamed_1,(.L_0 - __unnamed_1)
__unnamed_1:
        /*0072*/ 	.byte	0x76, 0x6f, 0x69, 0x64, 0x20, 0x63, 0x75, 0x74, 0x6c, 0x61, 0x73, 0x73, 0x3a, 0x3a, 0x67, 0x65
        /* <DEDUP_REMOVED lines=181> */
.L_0:


//--------------------- .nv.shared._ZN7cutlass13device_kernelINS_4gemm6kernel13GemmUniversalIN4cute5tupleIJiiiiEEENS1_10collective13CollectiveMmaINS1_34MainloopSm90TmaGmmaWarpSpecializedILi2ENS5_IJNS4_1CILi2EEENSA_ILi1EEESC_EEENS1_35KernelTmaWarpSpecializedCooperativeEEENS5_IJNSA_ILi128EEENSA_ILi224EEESG_EEENS_10bfloat16_tENS5_IJlSC_lEEESJ_SK_NS4_8TiledMMAINS4_8MMA_AtomIJNS4_4SM904GMMA27MMA_64x32x16_F32BF16BF16_SSILNSO_5MajorE0ELSQ_0ELNSO_7ScaleInE1ELSR_1EEEEEENS4_6LayoutISD_NS5_IJSC_NSA_ILi0EEESV_EEEEENS5_IJNS4_10UnderscoreESY_SY_EEEEENS4_13SM90_TMA_LOADENS4_14ComposedLayoutINS4_7SwizzleILi3ELi4ELi3EEENS4_18smem_ptr_flag_bitsILi16EEENSU_INS5_IJNSA_ILi8EEENSA_ILi64EEEEEENS5_IJS18_SC_EEEEEEEvNS4_8identityENS4_23SM90_TMA_LOAD_MULTICASTES1C_vS1D_EENS_8epilogue10collective6detail29Sm90TmaWarpSpecializedAdapterINS1H_15DefaultEpilogueISJ_SK_SK_NS1G_6thread17LinearCombinationISJ_Li1EffLNS1L_9ScaleType4KindE0ELNS_15FloatRoundStyleE2ESJ_EENS1_15EpilogueDefaultEEEEEvvEEEEvNT_6ParamsE --------------------------
	.section	.nv.shared._ZN7cutlass13device_kernelINS_4gemm6kernel13GemmUniversalIN4cute5tupleIJiiiiEEENS1_10collective13CollectiveMmaINS1_34MainloopSm90TmaGmmaWarpSpecializedILi2ENS5_IJNS4_1CILi2EEENSA_ILi1EEESC_EEENS1_35KernelTmaWarpSpecializedCooperativeEEENS5_IJNSA_ILi128EEENSA_ILi224EEESG_EEENS_10bfloat16_tENS5_IJlSC_lEEESJ_SK_NS4_8TiledMMAINS4_8MMA_AtomIJNS4_4SM904GMMA27MMA_64x32x16_F32BF16BF16_SSILNSO_5MajorE0ELSQ_0ELNSO_7ScaleInE1ELSR_1EEEEEENS4_6LayoutISD_NS5_IJSC_NSA_ILi0EEESV_EEEEENS5_IJNS4_10UnderscoreESY_SY_EEEEENS4_13SM90_TMA_LOADENS4_14ComposedLayoutINS4_7SwizzleILi3ELi4ELi3EEENS4_18smem_ptr_flag_bitsILi16EEENSU_INS5_IJNSA_ILi8EEENSA_ILi64EEEEEENS5_IJS18_SC_EEEEEEEvNS4_8identityENS4_23SM90_TMA_LOAD_MULTICASTES1C_vS1D_EENS_8epilogue10collective6detail29Sm90TmaWarpSpecializedAdapterINS1H_15DefaultEpilogueISJ_SK_SK_NS1G_6thread17LinearCombinationISJ_Li1EffLNS1L_9ScaleType4KindE0ELNS_15FloatRoundStyleE2ESJ_EENS1_15EpilogueDefaultEEEEEvvEEEEvNT_6ParamsE,"aw",@nobits
	.sectionflags	@""
	.align	16
	.zero		1024


//--------------------- .nv.shared.reserved.0     --------------------------
	.section	.nv.shared.reserved.0,"aw",@nobits
	.weak		__nv_reservedSMEM_offset_0_alias
	.size		__nv_reservedSMEM_offset_0_alias, 0, 0
	.other		__nv_reservedSMEM_offset_0_alias,@"STO_CUDA_RESERVED_SHARED STV_DEFAULT"
__nv_reservedSMEM_offset_0_alias:
	.zero		0


//--------------------- .nv.global                --------------------------
	.section	.nv.global,"aw",@nobits
.nv.global:
	.type		_ZN40_INTERNAL_af86aebb_4_k_cu_73065b3b_114454cute1_E,@object
	.size		_ZN40_INTERNAL_af86aebb_4_k_cu_73065b3b_114454cute1_E,(_ZN40_INTERNAL_af86aebb_4_k_cu_73065b3b_114454cuda3std3__45__cpo6cbeginE - _ZN40_INTERNAL_af86aebb_4_k_cu_73065b3b_114454cute1_E)
_ZN40_INTERNAL_af86aebb_4_k_cu_73065b3b_114454cute1_E:
	.zero		1
	.type		_ZN40_INTERNAL_af86aebb_4_k_cu_73065b3b_114454cuda3std3__45__cpo6cbeginE,@object
	.size		_ZN40_INTERNAL_af86aebb_4_k_cu_73065b3b_114454cuda3std3__45__cpo6cbeginE,(_ZN40_INTERNAL_af86aebb_4_k_cu_73065b3b_114454cuda3std3__48in_placeE - _ZN40_INTERNAL_af86aebb_4_k_cu_73065b3b_114454cuda3std3__45__cpo6cbeginE)
_ZN40_INTERNAL_af86aebb_4_k_cu_73065b3b_114454cuda3std3__45__cpo6cbeginE:
	.zero		1
	.type		_ZN40_INTERNAL_af86aebb_4_k_cu_73065b3b_114454cuda3std3__48in_placeE,@object
	.size		_ZN40_INTERNAL_af86aebb_4_k_cu_73065b3b_114454cuda3std3__48in_placeE,(_ZN40_INTERNAL_af86aebb_4_k_cu_73065b3b_114454cuda3std6ranges3__45__cpo9iter_moveE - _ZN40_INTERNAL_af86aebb_4_k_cu_73065b3b_114454cuda3std3__48in_placeE)
_ZN40_INTERNAL_af86aebb_4_k_cu_73065b3b_114454cuda3std3__48in_placeE:
	.zero		1
	.type		_ZN40_INTERNAL_af86aebb_4_k_cu_73065b3b_114454cuda3std6ranges3__45__cpo9iter_moveE,@object
	.size		_ZN40_INTERNAL_af86aebb_4_k_cu_73065b3b_114454cuda3std6ranges3__45__cpo9iter_moveE,(_ZN40_INTERNAL_af86aebb_4_k_cu_73065b3b_114454cuda3std3__45__cpo5beginE - _ZN40_INTERNAL_af86aebb_4_k_cu_73065b3b_114454cuda3std6ranges3__45__cpo9iter_moveE)
_ZN40_INTERNAL_af86aebb_4_k_cu_73065b3b_114454cuda3std6ranges3__45__cpo9iter_moveE:
	.zero		1
	.type		_ZN40_INTERNAL_af86aebb_4_k_cu_73065b3b_114454cuda3std3__45__cpo5beginE,@object
	.size		_ZN40_INTERNAL_af86aebb_4_k_cu_73065b3b_114454cuda3std3__45__cpo5beginE,(_ZN40_INTERNAL_af86aebb_4_k_cu_73065b3b_114454cuda3std3__442_GLOBAL__N__af86aebb_4_k_cu_73065b3b_114456ignoreE - _ZN40_INTERNAL_af86aebb_4_k_cu_73065b3b_114454cuda3std3__45__cpo5beginE)
_ZN40_INTERNAL_af86aebb_4_k_cu_73065b3b_114454cuda3std3__45__cpo5beginE:
	.zero		1
	.type		_ZN40_INTERNAL_af86aebb_4_k_cu_73065b3b_114454cuda3std3__442_GLOBAL__N__af86aebb_4_k_cu_73065b3b_114456ignoreE,@object
	.size		_ZN40_INTERNAL_af86aebb_4_k_cu_73065b3b_114454cuda3std3__442_GLOBAL__N__af86aebb_4_k_cu_73065b3b_114456ignoreE,(_ZN40_INTERNAL_af86aebb_4_k_cu_73065b3b_114454cute7productE - _ZN40_INTERNAL_af86aebb_4_k_cu_73065b3b_114454cuda3std3__442_GLOBAL__N__af86aebb_4_k_cu_73065b3b_114456ignoreE)
_ZN40_INTERNAL_af86aebb_4_k_cu_73065b3b_114454cuda3std3__442_GLOBAL__N__af86aebb_4_k_cu_73065b3b_114456ignoreE:
	.zero		1
	.type		_ZN40_INTERNAL_af86aebb_4_k_cu_73065b3b_114454cute7productE,@object
	.size		_ZN40_INTERNAL_af86aebb_4_k_cu_73065b3b_114454cute7productE,(_ZN40_INTERNAL_af86aebb_4_k_cu_73065b3b_114454cuda3std3__45__cpo3endE - _ZN40_INTERNAL_af86aebb_4_k_cu_73065b3b_114454cute7productE)
_ZN40_INTERNAL_af86aebb_4_k_cu_73065b3b_114454cute7productE:
	.zero		1
	.type		_ZN40_INTERNAL_af86aebb_4_k_cu_73065b3b_114454cuda3std3__45__cpo3endE,@object
	.size		_ZN40_INTERNAL_af86aebb_4_k_cu_73065b3b_114454cuda3std3__45__cpo3endE,(_ZN40_INTERNAL_af86aebb_4_k_cu_73065b3b_114454cuda3std3__419piecewise_constructE - _ZN40_INTERNAL_af86aebb_4_k_cu_73065b3b_114454cuda3std3__45__cpo3endE)
_ZN40_INTERNAL_af86aebb_4_k_cu_73065b3b_114454cuda3std3__45__cpo3endE:
	.zero		1
	.type		_ZN40_INTERNAL_af86aebb_4_k_cu_73065b3b_114454cuda3std3__419piecewise_constructE,@object
	.size		_ZN40_INTERNAL_af86aebb_4_k_cu_73065b3b_114454cuda3std3__419piecewise_constructE,(_ZN40_INTERNAL_af86aebb_4_k_cu_73065b3b_114454cuda3std3__45__cpo4cendE - _ZN40_INTERNAL_af86aebb_4_k_cu_73065b3b_114454cuda3std3__419piecewise_constructE)
_ZN40_INTERNAL_af86aebb_4_k_cu_73065b3b_114454cuda3std3__419piecewise_constructE:
	.zero		1
	.type		_ZN40_INTERNAL_af86aebb_4_k_cu_73065b3b_114454cuda3std3__45__cpo4cendE,@object
	.size		_ZN40_INTERNAL_af86aebb_4_k_cu_73065b3b_114454cuda3std3__45__cpo4cendE,(_ZN40_INTERNAL_af86aebb_4_k_cu_73065b3b_114454cuda3std6ranges3__45__cpo4swapE - _ZN40_INTERNAL_af86aebb_4_k_cu_73065b3b_114454cuda3std3__45__cpo4cendE)
_ZN40_INTERNAL_af86aebb_4_k_cu_73065b3b_114454cuda3std3__45__cpo4cendE:
	.zero		1
	.type		_ZN40_INTERNAL_af86aebb_4_k_cu_73065b3b_114454cuda3std6ranges3__45__cpo4swapE,@object
	.size		_ZN40_INTERNAL_af86aebb_4_k_cu_73065b3b_114454cuda3std6ranges3__45__cpo4swapE,(.L_8 - _ZN40_INTERNAL_af86aebb_4_k_cu_73065b3b_114454cuda3std6ranges3__45__cpo4swapE)
_ZN40_INTERNAL_af86aebb_4_k_cu_73065b3b_114454cuda3std6ranges3__45__cpo4swapE:
	.zero		1
.L_8:


//--------------------- .nv.constant0._ZN7cutlass13device_kernelINS_4gemm6kernel13GemmUniversalIN4cute5tupleIJiiiiEEENS1_10collective13CollectiveMmaINS1_34MainloopSm90TmaGmmaWarpSpecializedILi2ENS5_IJNS4_1CILi2EEENSA_ILi1EEESC_EEENS1_35KernelTmaWarpSpecializedCooperativeEEENS5_IJNSA_ILi128EEENSA_ILi224EEESG_EEENS_10bfloat16_tENS5_IJlSC_lEEESJ_SK_NS4_8TiledMMAINS4_8MMA_AtomIJNS4_4SM904GMMA27MMA_64x32x16_F32BF16BF16_SSILNSO_5MajorE0ELSQ_0ELNSO_7ScaleInE1ELSR_1EEEEEENS4_6LayoutISD_NS5_IJSC_NSA_ILi0EEESV_EEEEENS5_IJNS4_10UnderscoreESY_SY_EEEEENS4_13SM90_TMA_LOADENS4_14ComposedLayoutINS4_7SwizzleILi3ELi4ELi3EEENS4_18smem_ptr_flag_bitsILi16EEENSU_INS5_IJNSA_ILi8EEENSA_ILi64EEEEEENS5_IJS18_SC_EEEEEEEvNS4_8identityENS4_23SM90_TMA_LOAD_MULTICASTES1C_vS1D_EENS_8epilogue10collective6detail29Sm90TmaWarpSpecializedAdapterINS1H_15DefaultEpilogueISJ_SK_SK_NS1G_6thread17LinearCombinationISJ_Li1EffLNS1L_9ScaleType4KindE0ELNS_15FloatRoundStyleE2ESJ_EENS1_15EpilogueDefaultEEEEEvvEEEEvNT_6ParamsE --------------------------
	.section	.nv.constant0._ZN7cutlass13device_kernelINS_4gemm6kernel13GemmUniversalIN4cute5tupleIJiiiiEEENS1_10collective13CollectiveMmaINS1_34MainloopSm90TmaGmmaWarpSpecializedILi2ENS5_IJNS4_1CILi2EEENSA_ILi1EEESC_EEENS1_35KernelTmaWarpSpecializedCooperativeEEENS5_IJNSA_ILi128EEENSA_ILi224EEESG_EEENS_10bfloat16_tENS5_IJlSC_lEEESJ_SK_NS4_8TiledMMAINS4_8MMA_AtomIJNS4_4SM904GMMA27MMA_64x32x16_F32BF16BF16_SSILNSO_5MajorE0ELSQ_0ELNSO_7ScaleInE1ELSR_1EEEEEENS4_6LayoutISD_NS5_IJSC_NSA_ILi0EEESV_EEEEENS5_IJNS4_10UnderscoreESY_SY_EEEEENS4_13SM90_TMA_LOADENS4_14ComposedLayoutINS4_7SwizzleILi3ELi4ELi3EEENS4_18smem_ptr_flag_bitsILi16EEENSU_INS5_IJNSA_ILi8EEENSA_ILi64EEEEEENS5_IJS18_SC_EEEEEEEvNS4_8identityENS4_23SM90_TMA_LOAD_MULTICASTES1C_vS1D_EENS_8epilogue10collective6detail29Sm90TmaWarpSpecializedAdapterINS1H_15DefaultEpilogueISJ_SK_SK_NS1G_6thread17LinearCombinationISJ_Li1EffLNS1L_9ScaleType4KindE0ELNS_15FloatRoundStyleE2ESJ_EENS1_15EpilogueDefaultEEEEEvvEEEEvNT_6ParamsE,"a",@progbits
	.sectionflags	@""
	.align	4
.nv.constant0._ZN7cutlass13device_kernelINS_4gemm6kernel13GemmUniversalIN4cute5tupleIJiiiiEEENS1_10collective13CollectiveMmaINS1_34MainloopSm90TmaGmmaWarpSpecializedILi2ENS5_IJNS4_1CILi2EEENSA_ILi1EEESC_EEENS1_35KernelTmaWarpSpecializedCooperativeEEENS5_IJNSA_ILi128EEENSA_ILi224EEESG_EEENS_10bfloat16_tENS5_IJlSC_lEEESJ_SK_NS4_8TiledMMAINS4_8MMA_AtomIJNS4_4SM904GMMA27MMA_64x32x16_F32BF16BF16_SSILNSO_5MajorE0ELSQ_0ELNSO_7ScaleInE1ELSR_1EEEEEENS4_6LayoutISD_NS5_IJSC_NSA_ILi0EEESV_EEEEENS5_IJNS4_10UnderscoreESY_SY_EEEEENS4_13SM90_TMA_LOADENS4_14ComposedLayoutINS4_7SwizzleILi3ELi4ELi3EEENS4_18smem_ptr_flag_bitsILi16EEENSU_INS5_IJNSA_ILi8EEENSA_ILi64EEEEEENS5_IJS18_SC_EEEEEEEvNS4_8identityENS4_23SM90_TMA_LOAD_MULTICASTES1C_vS1D_EENS_8epilogue10collective6detail29Sm90TmaWarpSpecializedAdapterINS1H_15DefaultEpilogueISJ_SK_SK_NS1G_6thread17LinearCombinationISJ_Li1EffLNS1L_9ScaleType4KindE0ELNS_15FloatRoundStyleE2ESJ_EENS1_15EpilogueDefaultEEEEEvvEEEEvNT_6ParamsE:
	.zero		1664


//--------------------- SYMBOLS --------------------------

	.type		.nv.reservedSmem.offset0,@object
	.size		.nv.reservedSmem.offset0,0x4
	.type		__assertfail,@function
